	.target	sm_100a

	.elftype	@"ET_EXEC"


//--------------------- .note.nv.tkinfo           --------------------------
	.section	.note.nv.tkinfo,"",@"SHT_NOTE"
	.sectionflags	@"SHF_NOTE_NV_TKINFO"
	.tkinfo
        /*0018*/ 	.word	0x00000002
        /*0030*/ 	.string	""
        /*0030*/ 	.string	"ptxas"
        /*0030*/ 	.string	"Cuda compilation tools, release 13.0, V13.0.88"
        /*0030*/ 	.string	"Build cuda_13.0.r13.0/compiler.36424714_0"
        /*0030*/ 	.string	"-arch sm_100a -m 64 "



//--------------------- .note.nv.cuinfo           --------------------------
	.section	.note.nv.cuinfo,"",@"SHT_NOTE"
	.sectionflags	@"SHF_NOTE_NV_CUINFO"
        /*0018*/ 	.short	0x0002
        /*001a*/ 	.short	0x0064
        /*001c*/ 	.short	0x0082
	.zero		2


//--------------------- .nv.info                  --------------------------
	.section	.nv.info,"",@"SHT_CUDA_INFO"
	.align	4


	//----- nvinfo : EIATTR_REGCOUNT
	.align		4
        /*0000*/ 	.byte	0x04, 0x2f
        /*0002*/ 	.short	(.L_19 - .L_18)
	.align		4
.L_18:
        /*0004*/ 	.word	index@(_ZN7cutlass13device_kernelINS_4conv6kernel13ConvUniversalINS1_16ConvProblemShapeILNS1_8OperatorE2ELi3EEENS1_10collective14CollectiveConvINS1_47MainloopSm100TmaUmmaWarpSpecializedImplicitGemmILS5_2ELi26ELi3ELi1ELi2EN4cute5tupleIJNSA_1CILi2EEENSC_ILi1EEESE_EEEEENSB_IJNSC_ILi64EEENSB_IJSH_EEENSB_IJNSC_ILi32EEEEEEEEENS_6half_tESM_NSA_8TiledMMAINSA_8MMA_AtomIJNSA_20SM100_MMA_F16BF16_SSISM_SM_fLi64ELi64ELNSA_4UMMA5MajorE1ELSR_1ELNSQ_7ScaleInE0ELSS_0EEEEEENSA_6LayoutINSB_IJSE_SE_SE_EEENSB_IJNSC_ILi0EEESX_SX_EEEEENSB_IJNSA_10UnderscoreES10_S10_EEEEENS7_6detail27Sm100ImplicitGemmTileTraitsINSA_13SM90_TMA_LOADENSA_14ComposedLayoutINSA_7SwizzleILi3ELi4ELi3EEENSA_18smem_ptr_flag_bitsILi16EEENSV_INSB_IJSH_NSC_ILi8EEEEEENSB_IJSE_SH_EEEEEEEvEENS14_INSA_30SM90_TMA_LOAD_IM2COL_MULTICASTES1F_vEEEENS_8epilogue10collective18CollectiveEpilogueINS1K_23Sm100TmaWarpSpecializedILi3ELi2ELi16ELb1ELb0EEEJSL_NSB_IJNSV_ISH_SE_EENSV_ISJ_SE_EEEEESM_NSB_IJlNSB_IJSE_lllEEESX_EEESM_S1T_NS1K_6fusion15FusionCallbacksIS1O_NS1U_17LinearCombinationISM_fSM_fLNS_15FloatRoundStyleE2EEESL_S1R_JEEENSA_5SM1004TMEM4LOAD26SM100_TMEM_LOAD_16dp256b4xES15_NS16_INS17_ILi2ELi4ELi3EEES1A_NSV_INSB_IJS1B_SJ_EEENSB_IJSJ_SE_EEEEEEENSA_17SM75_U32x4_LDSM_NENSA_14SM90_TMA_STOREES28_NSA_17SM90_U32x4_STSM_NENSA_39AutoVectorizingCopyWithAssumedAlignmentILi128EEEEEEvvEEEEvNT_6ParamsE)
        /*0008*/ 	.word	0x0000005e


	//----- nvinfo : EIATTR_FRAME_SIZE
	.align		4
.L_19:
        /*000c*/ 	.byte	0x04, 0x11
        /*000e*/ 	.short	(.L_21 - .L_20)
	.align		4
.L_20:
        /*0010*/ 	.word	index@($__internal_2_$__cuda_sm10x_tcgen05_guardrail_trap_unallocated_columns_being_dealloced)
        /*0014*/ 	.word	0x00000008


	//----- nvinfo : EIATTR_FRAME_SIZE
	.align		4
.L_21:
        /*0018*/ 	.byte	0x04, 0x11
        /*001a*/ 	.short	(.L_23 - .L_22)
	.align		4
.L_22:
        /*001c*/ 	.word	index@($__internal_1_$__cuda_sm10x_tcgen05_guardrail_trap_phase_invalid_during_alloc)
        /*0020*/ 	.word	0x00000008


	//----- nvinfo : EIATTR_FRAME_SIZE
	.align		4
.L_23:
        /*0024*/ 	.byte	0x04, 0x11
        /*0026*/ 	.short	(.L_25 - .L_24)
	.align		4
.L_24:
        /*0028*/ 	.word	index@($__internal_0_$__cuda_sm10x_tcgen05_guardrail_trap_col_being_dealloced_not_returned_by_alloc)
        /*002c*/ 	.word	0x00000008


	//----- nvinfo : EIATTR_FRAME_SIZE
	.align		4
.L_25:
        /*0030*/ 	.byte	0x04, 0x11
        /*0032*/ 	.short	(.L_27 - .L_26)
	.align		4
.L_26:
        /*0034*/ 	.word	index@(_ZN7cutlass13device_kernelINS_4conv6kernel13ConvUniversalINS1_16ConvProblemShapeILNS1_8OperatorE2ELi3EEENS1_10collective14CollectiveConvINS1_47MainloopSm100TmaUmmaWarpSpecializedImplicitGemmILS5_2ELi26ELi3ELi1ELi2EN4cute5tupleIJNSA_1CILi2EEENSC_ILi1EEESE_EEEEENSB_IJNSC_ILi64EEENSB_IJSH_EEENSB_IJNSC_ILi32EEEEEEEEENS_6half_tESM_NSA_8TiledMMAINSA_8MMA_AtomIJNSA_20SM100_MMA_F16BF16_SSISM_SM_fLi64ELi64ELNSA_4UMMA5MajorE1ELSR_1ELNSQ_7ScaleInE0ELSS_0EEEEEENSA_6LayoutINSB_IJSE_SE_SE_EEENSB_IJNSC_ILi0EEESX_SX_EEEEENSB_IJNSA_10UnderscoreES10_S10_EEEEENS7_6detail27Sm100ImplicitGemmTileTraitsINSA_13SM90_TMA_LOADENSA_14ComposedLayoutINSA_7SwizzleILi3ELi4ELi3EEENSA_18smem_ptr_flag_bitsILi16EEENSV_INSB_IJSH_NSC_ILi8EEEEEENSB_IJSE_SH_EEEEEEEvEENS14_INSA_30SM90_TMA_LOAD_IM2COL_MULTICASTES1F_vEEEENS_8epilogue10collective18CollectiveEpilogueINS1K_23Sm100TmaWarpSpecializedILi3ELi2ELi16ELb1ELb0EEEJSL_NSB_IJNSV_ISH_SE_EENSV_ISJ_SE_EEEEESM_NSB_IJlNSB_IJSE_lllEEESX_EEESM_S1T_NS1K_6fusion15FusionCallbacksIS1O_NS1U_17LinearCombinationISM_fSM_fLNS_15FloatRoundStyleE2EEESL_S1R_JEEENSA_5SM1004TMEM4LOAD26SM100_TMEM_LOAD_16dp256b4xES15_NS16_INS17_ILi2ELi4ELi3EEES1A_NSV_INSB_IJS1B_SJ_EEENSB_IJSJ_SE_EEEEEEENSA_17SM75_U32x4_LDSM_NENSA_14SM90_TMA_STOREES28_NSA_17SM90_U32x4_STSM_NENSA_39AutoVectorizingCopyWithAssumedAlignmentILi128EEEEEEvvEEEEvNT_6ParamsE)
        /*0038*/ 	.word	0x00000008


	//----- nvinfo : EIATTR_MIN_STACK_SIZE
	.align		4
.L_27:
        /*003c*/ 	.byte	0x04, 0x12
        /*003e*/ 	.short	(.L_29 - .L_28)
	.align		4
.L_28:
        /*0040*/ 	.word	index@(_ZN7cutlass13device_kernelINS_4conv6kernel13ConvUniversalINS1_16ConvProblemShapeILNS1_8OperatorE2ELi3EEENS1_10collective14CollectiveConvINS1_47MainloopSm100TmaUmmaWarpSpecializedImplicitGemmILS5_2ELi26ELi3ELi1ELi2EN4cute5tupleIJNSA_1CILi2EEENSC_ILi1EEESE_EEEEENSB_IJNSC_ILi64EEENSB_IJSH_EEENSB_IJNSC_ILi32EEEEEEEEENS_6half_tESM_NSA_8TiledMMAINSA_8MMA_AtomIJNSA_20SM100_MMA_F16BF16_SSISM_SM_fLi64ELi64ELNSA_4UMMA5MajorE1ELSR_1ELNSQ_7ScaleInE0ELSS_0EEEEEENSA_6LayoutINSB_IJSE_SE_SE_EEENSB_IJNSC_ILi0EEESX_SX_EEEEENSB_IJNSA_10UnderscoreES10_S10_EEEEENS7_6detail27Sm100ImplicitGemmTileTraitsINSA_13SM90_TMA_LOADENSA_14ComposedLayoutINSA_7SwizzleILi3ELi4ELi3EEENSA_18smem_ptr_flag_bitsILi16EEENSV_INSB_IJSH_NSC_ILi8EEEEEENSB_IJSE_SH_EEEEEEEvEENS14_INSA_30SM90_TMA_LOAD_IM2COL_MULTICASTES1F_vEEEENS_8epilogue10collective18CollectiveEpilogueINS1K_23Sm100TmaWarpSpecializedILi3ELi2ELi16ELb1ELb0EEEJSL_NSB_IJNSV_ISH_SE_EENSV_ISJ_SE_EEEEESM_NSB_IJlNSB_IJSE_lllEEESX_EEESM_S1T_NS1K_6fusion15FusionCallbacksIS1O_NS1U_17LinearCombinationISM_fSM_fLNS_15FloatRoundStyleE2EEESL_S1R_JEEENSA_5SM1004TMEM4LOAD26SM100_TMEM_LOAD_16dp256b4xES15_NS16_INS17_ILi2ELi4ELi3EEES1A_NSV_INSB_IJS1B_SJ_EEENSB_IJSJ_SE_EEEEEEENSA_17SM75_U32x4_LDSM_NENSA_14SM90_TMA_STOREES28_NSA_17SM90_U32x4_STSM_NENSA_39AutoVectorizingCopyWithAssumedAlignmentILi128EEEEEEvvEEEEvNT_6ParamsE)
        /*0044*/ 	.word	0x00000008
.L_29:


//--------------------- .nv.compat                --------------------------
	.section	.nv.compat,"",@"SHT_CUDA_COMPAT_INFO"
	.align	4
        /*0000*/ 	.byte	0x02, 0x09, 0x01, 0x00, 0x02, 0x02, 0x02, 0x00, 0x02, 0x05, 0x05, 0x00, 0x03, 0x07, 0x01, 0x01
        /*0010*/ 	.byte	0x02, 0x03, 0x01, 0x00, 0x02, 0x06, 0x01, 0x00, 0x04, 0x0b, 0x08, 0x00, 0x09, 0x00, 0x00, 0x00
        /*0020*/ 	.byte	0x00, 0x00, 0x00, 0x00


//--------------------- .nv.info._ZN7cutlass13device_kernelINS_4conv6kernel13ConvUniversalINS1_16ConvProblemShapeILNS1_8OperatorE2ELi3EEENS1_10collective14CollectiveConvINS1_47MainloopSm100TmaUmmaWarpSpecializedImplicitGemmILS5_2ELi26ELi3ELi1ELi2EN4cute5tupleIJNSA_1CILi2EEENSC_ILi1EEESE_EEEEENSB_IJNSC_ILi64EEENSB_IJSH_EEENSB_IJNSC_ILi32EEEEEEEEENS_6half_tESM_NSA_8TiledMMAINSA_8MMA_AtomIJNSA_20SM100_MMA_F16BF16_SSISM_SM_fLi64ELi64ELNSA_4UMMA5MajorE1ELSR_1ELNSQ_7ScaleInE0ELSS_0EEEEEENSA_6LayoutINSB_IJSE_SE_SE_EEENSB_IJNSC_ILi0EEESX_SX_EEEEENSB_IJNSA_10UnderscoreES10_S10_EEEEENS7_6detail27Sm100ImplicitGemmTileTraitsINSA_13SM90_TMA_LOADENSA_14ComposedLayoutINSA_7SwizzleILi3ELi4ELi3EEENSA_18smem_ptr_flag_bitsILi16EEENSV_INSB_IJSH_NSC_ILi8EEEEEENSB_IJSE_SH_EEEEEEEvEENS14_INSA_30SM90_TMA_LOAD_IM2COL_MULTICASTES1F_vEEEENS_8epilogue10collective18CollectiveEpilogueINS1K_23Sm100TmaWarpSpecializedILi3ELi2ELi16ELb1ELb0EEEJSL_NSB_IJNSV_ISH_SE_EENSV_ISJ_SE_EEEEESM_NSB_IJlNSB_IJSE_lllEEESX_EEESM_S1T_NS1K_6fusion15FusionCallbacksIS1O_NS1U_17LinearCombinationISM_fSM_fLNS_15FloatRoundStyleE2EEESL_S1R_JEEENSA_5SM1004TMEM4LOAD26SM100_TMEM_LOAD_16dp256b4xES15_NS16_INS17_ILi2ELi4ELi3EEES1A_NSV_INSB_IJS1B_SJ_EEENSB_IJSJ_SE_EEEEEEENSA_17SM75_U32x4_LDSM_NENSA_14SM90_TMA_STOREES28_NSA_17SM90_U32x4_STSM_NENSA_39AutoVectorizingCopyWithAssumedAlignmentILi128EEEEEEvvEEEEvNT_6ParamsE --------------------------
	.section	.nv.info._ZN7cutlass13device_kernelINS_4conv6kernel13ConvUniversalINS1_16ConvProblemShapeILNS1_8OperatorE2ELi3EEENS1_10collective14CollectiveConvINS1_47MainloopSm100TmaUmmaWarpSpecializedImplicitGemmILS5_2ELi26ELi3ELi1ELi2EN4cute5tupleIJNSA_1CILi2EEENSC_ILi1EEESE_EEEEENSB_IJNSC_ILi64EEENSB_IJSH_EEENSB_IJNSC_ILi32EEEEEEEEENS_6half_tESM_NSA_8TiledMMAINSA_8MMA_AtomIJNSA_20SM100_MMA_F16BF16_SSISM_SM_fLi64ELi64ELNSA_4UMMA5MajorE1ELSR_1ELNSQ_7ScaleInE0ELSS_0EEEEEENSA_6LayoutINSB_IJSE_SE_SE_EEENSB_IJNSC_ILi0EEESX_SX_EEEEENSB_IJNSA_10UnderscoreES10_S10_EEEEENS7_6detail27Sm100ImplicitGemmTileTraitsINSA_13SM90_TMA_LOADENSA_14ComposedLayoutINSA_7SwizzleILi3ELi4ELi3EEENSA_18smem_ptr_flag_bitsILi16EEENSV_INSB_IJSH_NSC_ILi8EEEEEENSB_IJSE_SH_EEEEEEEvEENS14_INSA_30SM90_TMA_LOAD_IM2COL_MULTICASTES1F_vEEEENS_8epilogue10collective18CollectiveEpilogueINS1K_23Sm100TmaWarpSpecializedILi3ELi2ELi16ELb1ELb0EEEJSL_NSB_IJNSV_ISH_SE_EENSV_ISJ_SE_EEEEESM_NSB_IJlNSB_IJSE_lllEEESX_EEESM_S1T_NS1K_6fusion15FusionCallbacksIS1O_NS1U_17LinearCombinationISM_fSM_fLNS_15FloatRoundStyleE2EEESL_S1R_JEEENSA_5SM1004TMEM4LOAD26SM100_TMEM_LOAD_16dp256b4xES15_NS16_INS17_ILi2ELi4ELi3EEES1A_NSV_INSB_IJS1B_SJ_EEENSB_IJSJ_SE_EEEEEEENSA_17SM75_U32x4_LDSM_NENSA_14SM90_TMA_STOREES28_NSA_17SM90_U32x4_STSM_NENSA_39AutoVectorizingCopyWithAssumedAlignmentILi128EEEEEEvvEEEEvNT_6ParamsE,"",@"SHT_CUDA_INFO"
	.sectionflags	@""
	.align	4


	//----- nvinfo : EIATTR_CUDA_API_VERSION
	.align		4
        /*0000*/ 	.byte	0x04, 0x37
        /*0002*/ 	.short	(.L_31 - .L_30)
.L_30:
        /*0004*/ 	.word	0x00000082


	//----- nvinfo : EIATTR_KPARAM_INFO
	.align		4
.L_31:
        /*0008*/ 	.byte	0x04, 0x17
        /*000a*/ 	.short	(.L_33 - .L_32)
.L_32:
        /*000c*/ 	.word	0x00000000
        /*0010*/ 	.short	0x0000
        /*0012*/ 	.short	0x0000
        /*0014*/ 	.byte	0x00, 0xf0, 0x01, 0x24


	//----- nvinfo : EIATTR_AT_ENTRY_FRAGMENTS
	.align		4
.L_33:
        /*0018*/ 	.byte	0x04, 0x4f
        /*001a*/ 	.short	(.L_35 - .L_34)


	//   ....[0]....
.L_34:
        /*001c*/ 	.word	0x00000006


	//----- nvinfo : EIATTR_RESERVED_SMEM_USED
	.align		4
.L_35:
        /*0020*/ 	.byte	0x01, 0x41
	.zero		2


	//----- nvinfo : EIATTR_SPARSE_MMA_MASK
	.align		4
        /*0024*/ 	.byte	0x03, 0x50
        /*0026*/ 	.short	0x0000


	//----- nvinfo : EIATTR_TCGEN05_1CTA_USED
	.align		4
        /*0028*/ 	.byte	0x01, 0x51
	.zero		2


	//----- nvinfo : EIATTR_MAXREG_COUNT
	.align		4
        /*002c*/ 	.byte	0x03, 0x1b
        /*002e*/ 	.short	0x00ff


	//----- nvinfo : EIATTR_NUM_BARRIERS
	.align		4
        /*0030*/ 	.byte	0x02, 0x4c
        /*0032*/ 	.byte	0x07
	.zero		1


	//----- nvinfo : EIATTR_EXTERNS
	.align		4
        /*0034*/ 	.byte	0x04, 0x0f
        /*0036*/ 	.short	(.L_37 - .L_36)


	//   ....[0]....
	.align		4
.L_36:
        /*0038*/ 	.word	index@(__assertfail)


	//----- nvinfo : EIATTR_MERCURY_ISA_VERSION
	.align		4
.L_37:
        /*003c*/ 	.byte	0x03, 0x5f
        /*003e*/ 	.short	0x0101


	//----- nvinfo : EIATTR_INT_WARP_WIDE_INSTR_OFFSETS
	.align		4
        /*0040*/ 	.byte	0x04, 0x31
        /*0042*/ 	.short	(.L_39 - .L_38)


	//   ....[0]....
.L_38:
        /*0044*/ 	.word	0x00004dd0


	//   ....[1]....
        /*0048*/ 	.word	0x00004df0


	//   ....[2]....
        /*004c*/ 	.word	0x00004e20


	//   ....[3]....
        /*0050*/ 	.word	0x00005a50


	//   ....[4]....
        /*0054*/ 	.word	0x00005d10


	//   ....[5]....
        /*0058*/ 	.word	0x00005d50


	//   ....[6]....
        /*005c*/ 	.word	0x00005fe0


	//   ....[7]....
        /*0060*/ 	.word	0x00005ff0


	//   ....[8]....
        /*0064*/ 	.word	0x00006ff0


	//----- nvinfo : EIATTR_COOP_GROUP_MASK_REGIDS
	.align		4
.L_39:
        /*0068*/ 	.byte	0x04, 0x29
        /*006a*/ 	.short	(.L_41 - .L_40)


	//   ....[0]....
.L_40:
        /*006c*/ 	.word	0xffffffff


	//   ....[1]....
        /*0070*/ 	.word	0xffffffff


	//   ....[2]....
        /*0074*/ 	.word	0xffffffff


	//   ....[3]....
        /*0078*/ 	.word	0xffffffff


	//   ....[4]....
        /*007c*/ 	.word	0xffffffff


	//   ....[5]....
        /*0080*/ 	.word	0xffffffff


	//   ....[6]....
        /*0084*/ 	.word	0xffffffff


	//   ....[7]....
        /*0088*/ 	.word	0xffffffff


	//   ....[8]....
        /*008c*/ 	.word	0xffffffff


	//   ....[9]....
        /*0090*/ 	.word	0xffffffff


	//   ....[10]....
        /*0094*/ 	.word	0xffffffff


	//   ....[11]....
        /*0098*/ 	.word	0xffffffff


	//   ....[12]....
        /*009c*/ 	.word	0xffffffff


	//----- nvinfo : EIATTR_COOP_GROUP_INSTR_OFFSETS
	.align		4
.L_41:
        /*00a0*/ 	.byte	0x04, 0x28
        /*00a2*/ 	.short	(.L_43 - .L_42)


	//   ....[0]....
.L_42:
        /*00a4*/ 	.word	0x000000a0


	//   ....[1]....
        /*00a8*/ 	.word	0x000004e0


	//   ....[2]....
        /*00ac*/ 	.word	0x00000960


	//   ....[3]....
        /*00b0*/ 	.word	0x00000ae0


	//   ....[4]....
        /*00b4*/ 	.word	0x00000be0


	//   ....[5]....
        /*00b8*/ 	.word	0x00000d30


	//   ....[6]....
        /*00bc*/ 	.word	0x00000f30


	//   ....[7]....
        /*00c0*/ 	.word	0x00002ae0


	//   ....[8]....
        /*00c4*/ 	.word	0x00004210


	//   ....[9]....
        /*00c8*/ 	.word	0x00004420


	//   ....[10]....
        /*00cc*/ 	.word	0x00004450


	//   ....[11]....
        /*00d0*/ 	.word	0x00004cb0


	//   ....[12]....
        /*00d4*/ 	.word	0x00004ef0


	//----- nvinfo : EIATTR_VRC_CTA_INIT_COUNT
	.align		4
.L_43:
        /*00d8*/ 	.byte	0x02, 0x4a
        /*00da*/ 	.byte	0x80
	.zero		1


	//----- nvinfo : EIATTR_SYSCALL_OFFSETS
	.align		4
        /*00dc*/ 	.byte	0x04, 0x46
        /*00de*/ 	.short	(.L_45 - .L_44)


	//   ....[0]....
.L_44:
        /*00e0*/ 	.word	0x000072a0


	//   ....[1]....
        /*00e4*/ 	.word	0x00007390


	//   ....[2]....
        /*00e8*/ 	.word	0x00007ae0


	//   ....[3]....
        /*00ec*/ 	.word	0x00008420


	//----- nvinfo : EIATTR_MBARRIER_INSTR_OFFSETS
	.align		4
.L_45:
        /*00f0*/ 	.byte	0x04, 0x39
        /*00f2*/ 	.short	(.L_47 - .L_46)


	//   ....[0]....
.L_46:
        /*00f4*/ 	.word	0x00000600
        /*00f8*/ 	.word	0x000000ff
        /*00fc*/ 	.word	0x00000000
        /*0100*/ 	.short	0x0100
        /*0102*/ 	.byte	0x07
	.zero		1


	//   ....[1]....
        /*0104*/ 	.word	0x00000610
        /*0108*/ 	.word	0x000000ff
        /*010c*/ 	.word	0x000000d0
        /*0110*/ 	.short	0x0100
        /*0112*/ 	.byte	0x07
	.zero		1


	//   ....[2]....
        /*0114*/ 	.word	0x00000620
        /*0118*/ 	.word	0x000000ff
        /*011c*/ 	.word	0x00000008
        /*0120*/ 	.short	0x0100
        /*0122*/ 	.byte	0x07
	.zero		1


	//   ....[3]....
        /*0124*/ 	.word	0x00000630
        /*0128*/ 	.word	0x000000ff
        /*012c*/ 	.word	0x000000d8
        /*0130*/ 	.short	0x0100
        /*0132*/ 	.byte	0x07
	.zero		1


	//   ....[4]....
        /*0134*/ 	.word	0x00000640
        /*0138*/ 	.word	0x000000ff
        /*013c*/ 	.word	0x00000010
        /*0140*/ 	.short	0x0100
        /*0142*/ 	.byte	0x07
	.zero		1


	//   ....[5]....
        /*0144*/ 	.word	0x00000650
        /*0148*/ 	.word	0x000000ff
        /*014c*/ 	.word	0x000000e0
        /*0150*/ 	.short	0x0100
        /*0152*/ 	.byte	0x07
	.zero		1


	//   ....[6]....
        /*0154*/ 	.word	0x00000660
        /*0158*/ 	.word	0x000000ff
        /*015c*/ 	.word	0x00000018
        /*0160*/ 	.short	0x0100
        /*0162*/ 	.byte	0x07
	.zero		1


	//   ....[7]....
        /*0164*/ 	.word	0x00000670
        /*0168*/ 	.word	0x000000ff
        /*016c*/ 	.word	0x000000e8
        /*0170*/ 	.short	0x0100
        /*0172*/ 	.byte	0x07
	.zero		1


	//   ....[8]....
        /*0174*/ 	.word	0x00000680
        /*0178*/ 	.word	0x000000ff
        /*017c*/ 	.word	0x00000020
        /*0180*/ 	.short	0x0100
        /*0182*/ 	.byte	0x07
	.zero		1


	//   ....[9]....
        /*0184*/ 	.word	0x00000690
        /*0188*/ 	.word	0x000000ff
        /*018c*/ 	.word	0x000000f0
        /*0190*/ 	.short	0x0100
        /*0192*/ 	.byte	0x07
	.zero		1


	//   ....[10]....
        /*0194*/ 	.word	0x000006a0
        /*0198*/ 	.word	0x000000ff
        /*019c*/ 	.word	0x00000028
        /*01a0*/ 	.short	0x0100
        /*01a2*/ 	.byte	0x07
	.zero		1


	//   ....[11]....
        /*01a4*/ 	.word	0x000006b0
        /*01a8*/ 	.word	0x000000ff
        /*01ac*/ 	.word	0x000000f8
        /*01b0*/ 	.short	0x0100
        /*01b2*/ 	.byte	0x07
	.zero		1


	//   ....[12]....
        /*01b4*/ 	.word	0x000006c0
        /*01b8*/ 	.word	0x000000ff
        /*01bc*/ 	.word	0x00000030
        /*01c0*/ 	.short	0x0100
        /*01c2*/ 	.byte	0x07
	.zero		1


	//   ....[13]....
        /*01c4*/ 	.word	0x000006d0
        /*01c8*/ 	.word	0x000000ff
        /*01cc*/ 	.word	0x00000100
        /*01d0*/ 	.short	0x0100
        /*01d2*/ 	.byte	0x07
	.zero		1


	//   ....[14]....
        /*01d4*/ 	.word	0x000006e0
        /*01d8*/ 	.word	0x000000ff
        /*01dc*/ 	.word	0x00000038
        /*01e0*/ 	.short	0x0100
        /*01e2*/ 	.byte	0x07
	.zero		1


	//   ....[15]....
        /*01e4*/ 	.word	0x000006f0
        /*01e8*/ 	.word	0x000000ff
        /*01ec*/ 	.word	0x00000108
        /*01f0*/ 	.short	0x0100
        /*01f2*/ 	.byte	0x07
	.zero		1


	//   ....[16]....
        /*01f4*/ 	.word	0x00000700
        /*01f8*/ 	.word	0x000000ff
        /*01fc*/ 	.word	0x00000040
        /*0200*/ 	.short	0x0100
        /*0202*/ 	.byte	0x07
	.zero		1


	//   ....[17]....
        /*0204*/ 	.word	0x00000710
        /*0208*/ 	.word	0x000000ff
        /*020c*/ 	.word	0x00000110
        /*0210*/ 	.short	0x0100
        /*0212*/ 	.byte	0x07
	.zero		1


	//   ....[18]....
        /*0214*/ 	.word	0x00000720
        /*0218*/ 	.word	0x000000ff
        /*021c*/ 	.word	0x00000048
        /*0220*/ 	.short	0x0100
        /*0222*/ 	.byte	0x07
	.zero		1


	//   ....[19]....
        /*0224*/ 	.word	0x00000730
        /*0228*/ 	.word	0x000000ff
        /*022c*/ 	.word	0x00000118
        /*0230*/ 	.short	0x0100
        /*0232*/ 	.byte	0x07
	.zero		1


	//   ....[20]....
        /*0234*/ 	.word	0x00000740
        /*0238*/ 	.word	0x000000ff
        /*023c*/ 	.word	0x00000050
        /*0240*/ 	.short	0x0100
        /*0242*/ 	.byte	0x07
	.zero		1


	//   ....[21]....
        /*0244*/ 	.word	0x00000750
        /*0248*/ 	.word	0x000000ff
        /*024c*/ 	.word	0x00000120
        /*0250*/ 	.short	0x0100
        /*0252*/ 	.byte	0x07
	.zero		1


	//   ....[22]....
        /*0254*/ 	.word	0x00000760
        /*0258*/ 	.word	0x000000ff
        /*025c*/ 	.word	0x00000058
        /*0260*/ 	.short	0x0100
        /*0262*/ 	.byte	0x07
	.zero		1


	//   ....[23]....
        /*0264*/ 	.word	0x00000770
        /*0268*/ 	.word	0x000000ff
        /*026c*/ 	.word	0x00000128
        /*0270*/ 	.short	0x0100
        /*0272*/ 	.byte	0x07
	.zero		1


	//   ....[24]....
        /*0274*/ 	.word	0x00000780
        /*0278*/ 	.word	0x000000ff
        /*027c*/ 	.word	0x00000060
        /*0280*/ 	.short	0x0100
        /*0282*/ 	.byte	0x07
	.zero		1


	//   ....[25]....
        /*0284*/ 	.word	0x00000790
        /*0288*/ 	.word	0x000000ff
        /*028c*/ 	.word	0x00000130
        /*0290*/ 	.short	0x0100
        /*0292*/ 	.byte	0x07
	.zero		1


	//   ....[26]....
        /*0294*/ 	.word	0x000007a0
        /*0298*/ 	.word	0x000000ff
        /*029c*/ 	.word	0x00000068
        /*02a0*/ 	.short	0x0100
        /*02a2*/ 	.byte	0x07
	.zero		1


	//   ....[27]....
        /*02a4*/ 	.word	0x000007b0
        /*02a8*/ 	.word	0x000000ff
        /*02ac*/ 	.word	0x00000138
        /*02b0*/ 	.short	0x0100
        /*02b2*/ 	.byte	0x07
	.zero		1


	//   ....[28]....
        /*02b4*/ 	.word	0x000007c0
        /*02b8*/ 	.word	0x000000ff
        /*02bc*/ 	.word	0x00000070
        /*02c0*/ 	.short	0x0100
        /*02c2*/ 	.byte	0x07
	.zero		1


	//   ....[29]....
        /*02c4*/ 	.word	0x000007d0
        /*02c8*/ 	.word	0x000000ff
        /*02cc*/ 	.word	0x00000140
        /*02d0*/ 	.short	0x0100
        /*02d2*/ 	.byte	0x07
	.zero		1


	//   ....[30]....
        /*02d4*/ 	.word	0x000007e0
        /*02d8*/ 	.word	0x000000ff
        /*02dc*/ 	.word	0x00000078
        /*02e0*/ 	.short	0x0100
        /*02e2*/ 	.byte	0x07
	.zero		1


	//   ....[31]....
        /*02e4*/ 	.word	0x000007f0
        /*02e8*/ 	.word	0x000000ff
        /*02ec*/ 	.word	0x00000148
        /*02f0*/ 	.short	0x0100
        /*02f2*/ 	.byte	0x07
	.zero		1


	//   ....[32]....
        /*02f4*/ 	.word	0x00000800
        /*02f8*/ 	.word	0x000000ff
        /*02fc*/ 	.word	0x00000080
        /*0300*/ 	.short	0x0100
        /*0302*/ 	.byte	0x07
	.zero		1


	//   ....[33]....
        /*0304*/ 	.word	0x00000810
        /*0308*/ 	.word	0x000000ff
        /*030c*/ 	.word	0x00000150
        /*0310*/ 	.short	0x0100
        /*0312*/ 	.byte	0x07
	.zero		1


	//   ....[34]....
        /*0314*/ 	.word	0x00000820
        /*0318*/ 	.word	0x000000ff
        /*031c*/ 	.word	0x00000088
        /*0320*/ 	.short	0x0100
        /*0322*/ 	.byte	0x07
	.zero		1


	//   ....[35]....
        /*0324*/ 	.word	0x00000830
        /*0328*/ 	.word	0x000000ff
        /*032c*/ 	.word	0x00000158
        /*0330*/ 	.short	0x0100
        /*0332*/ 	.byte	0x07
	.zero		1


	//   ....[36]....
        /*0334*/ 	.word	0x00000840
        /*0338*/ 	.word	0x000000ff
        /*033c*/ 	.word	0x00000090
        /*0340*/ 	.short	0x0100
        /*0342*/ 	.byte	0x07
	.zero		1


	//   ....[37]....
        /*0344*/ 	.word	0x00000850
        /*0348*/ 	.word	0x000000ff
        /*034c*/ 	.word	0x00000160
        /*0350*/ 	.short	0x0100
        /*0352*/ 	.byte	0x07
	.zero		1


	//   ....[38]....
        /*0354*/ 	.word	0x00000860
        /*0358*/ 	.word	0x000000ff
        /*035c*/ 	.word	0x00000098
        /*0360*/ 	.short	0x0100
        /*0362*/ 	.byte	0x07
	.zero		1


	//   ....[39]....
        /*0364*/ 	.word	0x00000870
        /*0368*/ 	.word	0x000000ff
        /*036c*/ 	.word	0x00000168
        /*0370*/ 	.short	0x0100
        /*0372*/ 	.byte	0x07
	.zero		1


	//   ....[40]....
        /*0374*/ 	.word	0x00000880
        /*0378*/ 	.word	0x000000ff
        /*037c*/ 	.word	0x000000a0
        /*0380*/ 	.short	0x0100
        /*0382*/ 	.byte	0x07
	.zero		1


	//   ....[41]....
        /*0384*/ 	.word	0x00000890
        /*0388*/ 	.word	0x000000ff
        /*038c*/ 	.word	0x00000170
        /*0390*/ 	.short	0x0100
        /*0392*/ 	.byte	0x07
	.zero		1


	//   ....[42]....
        /*0394*/ 	.word	0x000008a0
        /*0398*/ 	.word	0x000000ff
        /*039c*/ 	.word	0x000000a8
        /*03a0*/ 	.short	0x0100
        /*03a2*/ 	.byte	0x07
	.zero		1


	//   ....[43]....
        /*03a4*/ 	.word	0x000008b0
        /*03a8*/ 	.word	0x000000ff
        /*03ac*/ 	.word	0x00000178
        /*03b0*/ 	.short	0x0100
        /*03b2*/ 	.byte	0x07
	.zero		1


	//   ....[44]....
        /*03b4*/ 	.word	0x000008c0
        /*03b8*/ 	.word	0x000000ff
        /*03bc*/ 	.word	0x000000b0
        /*03c0*/ 	.short	0x0100
        /*03c2*/ 	.byte	0x07
	.zero		1


	//   ....[45]....
        /*03c4*/ 	.word	0x000008d0
        /*03c8*/ 	.word	0x000000ff
        /*03cc*/ 	.word	0x00000180
        /*03d0*/ 	.short	0x0100
        /*03d2*/ 	.byte	0x07
	.zero		1


	//   ....[46]....
        /*03d4*/ 	.word	0x000008e0
        /*03d8*/ 	.word	0x000000ff
        /*03dc*/ 	.word	0x000000b8
        /*03e0*/ 	.short	0x0100
        /*03e2*/ 	.byte	0x07
	.zero		1


	//   ....[47]....
        /*03e4*/ 	.word	0x000008f0
        /*03e8*/ 	.word	0x000000ff
        /*03ec*/ 	.word	0x00000188
        /*03f0*/ 	.short	0x0100
        /*03f2*/ 	.byte	0x07
	.zero		1


	//   ....[48]....
        /*03f4*/ 	.word	0x00000900
        /*03f8*/ 	.word	0x000000ff
        /*03fc*/ 	.word	0x000000c0
        /*0400*/ 	.short	0x0100
        /*0402*/ 	.byte	0x07
	.zero		1


	//   ....[49]....
        /*0404*/ 	.word	0x00000910
        /*0408*/ 	.word	0x000000ff
        /*040c*/ 	.word	0x00000190
        /*0410*/ 	.short	0x0100
        /*0412*/ 	.byte	0x07
	.zero		1


	//   ....[50]....
        /*0414*/ 	.word	0x00000920
        /*0418*/ 	.word	0x000000ff
        /*041c*/ 	.word	0x000000c8
        /*0420*/ 	.short	0x0100
        /*0422*/ 	.byte	0x07
	.zero		1


	//   ....[51]....
        /*0424*/ 	.word	0x00000930
        /*0428*/ 	.word	0x000000ff
        /*042c*/ 	.word	0x00000198
        /*0430*/ 	.short	0x0100
        /*0432*/ 	.byte	0x07
	.zero		1


	//   ....[52]....
        /*0434*/ 	.word	0x00000a70
        /*0438*/ 	.word	0x000000ff
        /*043c*/ 	.word	0x000001a0
        /*0440*/ 	.short	0x0100
        /*0442*/ 	.byte	0x07
	.zero		1


	//   ....[53]....
        /*0444*/ 	.word	0x00000a80
        /*0448*/ 	.word	0x000000ff
        /*044c*/ 	.word	0x000001b8
        /*0450*/ 	.short	0x0100
        /*0452*/ 	.byte	0x07
	.zero		1


	//   ....[54]....
        /*0454*/ 	.word	0x00000a90
        /*0458*/ 	.word	0x000000ff
        /*045c*/ 	.word	0x000001a8
        /*0460*/ 	.short	0x0100
        /*0462*/ 	.byte	0x07
	.zero		1


	//   ....[55]....
        /*0464*/ 	.word	0x00000aa0
        /*0468*/ 	.word	0x000000ff
        /*046c*/ 	.word	0x000001c0
        /*0470*/ 	.short	0x0100
        /*0472*/ 	.byte	0x07
	.zero		1


	//   ....[56]....
        /*0474*/ 	.word	0x00000ab0
        /*0478*/ 	.word	0x000000ff
        /*047c*/ 	.word	0x000001b0
        /*0480*/ 	.short	0x0100
        /*0482*/ 	.byte	0x07
	.zero		1


	//   ....[57]....
        /*0484*/ 	.word	0x00000ac0
        /*0488*/ 	.word	0x000000ff
        /*048c*/ 	.word	0x000001c8
        /*0490*/ 	.short	0x0100
        /*0492*/ 	.byte	0x07
	.zero		1


	//   ....[58]....
        /*0494*/ 	.word	0x00000bb0
        /*0498*/ 	.word	0x000000ff
        /*049c*/ 	.word	0x000001d0
        /*04a0*/ 	.short	0x0100
        /*04a2*/ 	.byte	0x06
	.zero		1


	//   ....[59]....
        /*04a4*/ 	.word	0x00000bc0
        /*04a8*/ 	.word	0x000000ff
        /*04ac*/ 	.word	0x000001d8
        /*04b0*/ 	.short	0x0100
        /*04b2*/ 	.byte	0x06
	.zero		1


	//   ....[60]....
        /*04b4*/ 	.word	0x00000d00
        /*04b8*/ 	.word	0x000000ff
        /*04bc*/ 	.word	0x000001e0
        /*04c0*/ 	.short	0x0100
        /*04c2*/ 	.byte	0x06
	.zero		1


	//   ....[61]....
        /*04c4*/ 	.word	0x00000d10
        /*04c8*/ 	.word	0x000000ff
        /*04cc*/ 	.word	0x000001e8
        /*04d0*/ 	.short	0x0100
        /*04d2*/ 	.byte	0x06
	.zero		1


	//   ....[62]....
        /*04d4*/ 	.word	0x00000e40
        /*04d8*/ 	.word	0x000000ff
        /*04dc*/ 	.word	0x000001f0
        /*04e0*/ 	.short	0x0100
        /*04e2*/ 	.byte	0x07
	.zero		1


	//   ....[63]....
        /*04e4*/ 	.word	0x00000e50
        /*04e8*/ 	.word	0x000000ff
        /*04ec*/ 	.word	0x00000200
        /*04f0*/ 	.short	0x0100
        /*04f2*/ 	.byte	0x07
	.zero		1


	//   ....[64]....
        /*04f4*/ 	.word	0x00000e60
        /*04f8*/ 	.word	0x000000ff
        /*04fc*/ 	.word	0x000001f8
        /*0500*/ 	.short	0x0100
        /*0502*/ 	.byte	0x07
	.zero		1


	//   ....[65]....
        /*0504*/ 	.word	0x00000e70
        /*0508*/ 	.word	0x000000ff
        /*050c*/ 	.word	0x00000208
        /*0510*/ 	.short	0x0100
        /*0512*/ 	.byte	0x07
	.zero		1


	//   ....[66]....
        /*0514*/ 	.word	0x00001c70
        /*0518*/ 	.word	0x000000ff
        /*051c*/ 	.word	0x000000d0
        /*0520*/ 	.short	0x010a
        /*0522*/ 	.byte	0x04
	.zero		1


	//   ....[67]....
        /*0524*/ 	.word	0x00001ff0
        /*0528*/ 	.word	0x000000ff
        /*052c*/ 	.word	0x000000d0
        /*0530*/ 	.short	0x010a
        /*0532*/ 	.byte	0x25
	.zero		1


	//   ....[68]....
        /*0534*/ 	.word	0x00002190
        /*0538*/ 	.word	0x000000ff
        /*053c*/ 	.word	0x000000d0
        /*0540*/ 	.short	0x010a
        /*0542*/ 	.byte	0x11
	.zero		1


	//   ....[69]....
        /*0544*/ 	.word	0x00002480
        /*0548*/ 	.word	0x000000ff
        /*054c*/ 	.word	0x000001d8
        /*0550*/ 	.short	0x0101
        /*0552*/ 	.byte	0x2d
	.zero		1


	//   ....[70]....
        /*0554*/ 	.word	0x000024a0
        /*0558*/ 	.word	0x000000ff
        /*055c*/ 	.word	0x000000d0
        /*0560*/ 	.short	0x010a
        /*0562*/ 	.byte	0x04
	.zero		1


	//   ....[71]....
        /*0564*/ 	.word	0x00002650
        /*0568*/ 	.word	0x000000ff
        /*056c*/ 	.word	0x000000d0
        /*0570*/ 	.short	0x010a
        /*0572*/ 	.byte	0x29
	.zero		1


	//   ....[72]....
        /*0574*/ 	.word	0x000027f0
        /*0578*/ 	.word	0x000000ff
        /*057c*/ 	.word	0x000000d0
        /*0580*/ 	.short	0x010a
        /*0582*/ 	.byte	0x09
	.zero		1


	//   ....[73]....
        /*0584*/ 	.word	0x00002af0
        /*0588*/ 	.word	0x000000ff
        /*058c*/ 	.word	0x000001e0
        /*0590*/ 	.short	0x010a
        /*0592*/ 	.byte	0x2d
	.zero		1


	//   ....[74]....
        /*0594*/ 	.word	0x00002bb0
        /*0598*/ 	.word	0x000000ff
        /*059c*/ 	.word	0x00000000
        /*05a0*/ 	.short	0x0101
        /*05a2*/ 	.byte	0x04
	.zero		1


	//   ....[75]....
        /*05a4*/ 	.word	0x00003090
        /*05a8*/ 	.word	0x000000ff
        /*05ac*/ 	.word	0x00000000
        /*05b0*/ 	.short	0x010a
        /*05b2*/ 	.byte	0x04
	.zero		1


	//   ....[76]....
        /*05b4*/ 	.word	0x00003120
        /*05b8*/ 	.word	0x000000ff
        /*05bc*/ 	.word	0x00000000
        /*05c0*/ 	.short	0x010a
        /*05c2*/ 	.byte	0x04
	.zero		1


	//   ....[77]....
        /*05c4*/ 	.word	0x000031b0
        /*05c8*/ 	.word	0x000000ff
        /*05cc*/ 	.word	0x00000000
        /*05d0*/ 	.short	0x010a
        /*05d2*/ 	.byte	0x04
	.zero		1


	//   ....[78]....
        /*05d4*/ 	.word	0x00003240
        /*05d8*/ 	.word	0x000000ff
        /*05dc*/ 	.word	0x00000000
        /*05e0*/ 	.short	0x010a
        /*05e2*/ 	.byte	0x04
	.zero		1


	//   ....[79]....
        /*05e4*/ 	.word	0x000032d0
        /*05e8*/ 	.word	0x000000ff
        /*05ec*/ 	.word	0x00000000
        /*05f0*/ 	.short	0x010a
        /*05f2*/ 	.byte	0x04
	.zero		1


	//   ....[80]....
        /*05f4*/ 	.word	0x00003360
        /*05f8*/ 	.word	0x000000ff
        /*05fc*/ 	.word	0x00000000
        /*0600*/ 	.short	0x010a
        /*0602*/ 	.byte	0x04
	.zero		1


	//   ....[81]....
        /*0604*/ 	.word	0x000033f0
        /*0608*/ 	.word	0x000000ff
        /*060c*/ 	.word	0x00000000
        /*0610*/ 	.short	0x010a
        /*0612*/ 	.byte	0x04
	.zero		1


	//   ....[82]....
        /*0614*/ 	.word	0x00003480
        /*0618*/ 	.word	0x000000ff
        /*061c*/ 	.word	0x00000000
        /*0620*/ 	.short	0x010a
        /*0622*/ 	.byte	0x04
	.zero		1


	//   ....[83]....
        /*0624*/ 	.word	0x00003510
        /*0628*/ 	.word	0x000000ff
        /*062c*/ 	.word	0x00000000
        /*0630*/ 	.short	0x010a
        /*0632*/ 	.byte	0x04
	.zero		1


	//   ....[84]....
        /*0634*/ 	.word	0x000035a0
        /*0638*/ 	.word	0x000000ff
        /*063c*/ 	.word	0x00000000
        /*0640*/ 	.short	0x010a
        /*0642*/ 	.byte	0x04
	.zero		1


	//   ....[85]....
        /*0644*/ 	.word	0x00003630
        /*0648*/ 	.word	0x000000ff
        /*064c*/ 	.word	0x00000000
        /*0650*/ 	.short	0x010a
        /*0652*/ 	.byte	0x04
	.zero		1


	//   ....[86]....
        /*0654*/ 	.word	0x000036c0
        /*0658*/ 	.word	0x000000ff
        /*065c*/ 	.word	0x00000000
        /*0660*/ 	.short	0x010a
        /*0662*/ 	.byte	0x04
	.zero		1


	//   ....[87]....
        /*0664*/ 	.word	0x00003750
        /*0668*/ 	.word	0x000000ff
        /*066c*/ 	.word	0x00000000
        /*0670*/ 	.short	0x010a
        /*0672*/ 	.byte	0x04
	.zero		1


	//   ....[88]....
        /*0674*/ 	.word	0x000037e0
        /*0678*/ 	.word	0x000000ff
        /*067c*/ 	.word	0x00000000
        /*0680*/ 	.short	0x010a
        /*0682*/ 	.byte	0x04
	.zero		1


	//   ....[89]....
        /*0684*/ 	.word	0x00003870
        /*0688*/ 	.word	0x000000ff
        /*068c*/ 	.word	0x00000000
        /*0690*/ 	.short	0x010a
        /*0692*/ 	.byte	0x04
	.zero		1


	//   ....[90]....
        /*0694*/ 	.word	0x00003900
        /*0698*/ 	.word	0x000000ff
        /*069c*/ 	.word	0x00000000
        /*06a0*/ 	.short	0x010a
        /*06a2*/ 	.byte	0x04
	.zero		1


	//   ....[91]....
        /*06a4*/ 	.word	0x00003990
        /*06a8*/ 	.word	0x000000ff
        /*06ac*/ 	.word	0x00000000
        /*06b0*/ 	.short	0x010a
        /*06b2*/ 	.byte	0x04
	.zero		1


	//   ....[92]....
        /*06b4*/ 	.word	0x00003a20
        /*06b8*/ 	.word	0x000000ff
        /*06bc*/ 	.word	0x00000000
        /*06c0*/ 	.short	0x010a
        /*06c2*/ 	.byte	0x04
	.zero		1


	//   ....[93]....
        /*06c4*/ 	.word	0x00003ab0
        /*06c8*/ 	.word	0x000000ff
        /*06cc*/ 	.word	0x00000000
        /*06d0*/ 	.short	0x010a
        /*06d2*/ 	.byte	0x04
	.zero		1


	//   ....[94]....
        /*06d4*/ 	.word	0x00003b40
        /*06d8*/ 	.word	0x000000ff
        /*06dc*/ 	.word	0x00000000
        /*06e0*/ 	.short	0x010a
        /*06e2*/ 	.byte	0x04
	.zero		1


	//   ....[95]....
        /*06e4*/ 	.word	0x00003bd0
        /*06e8*/ 	.word	0x000000ff
        /*06ec*/ 	.word	0x00000000
        /*06f0*/ 	.short	0x010a
        /*06f2*/ 	.byte	0x04
	.zero		1


	//   ....[96]....
        /*06f4*/ 	.word	0x00003c60
        /*06f8*/ 	.word	0x000000ff
        /*06fc*/ 	.word	0x00000000
        /*0700*/ 	.short	0x010a
        /*0702*/ 	.byte	0x04
	.zero		1


	//   ....[97]....
        /*0704*/ 	.word	0x00003cf0
        /*0708*/ 	.word	0x000000ff
        /*070c*/ 	.word	0x00000000
        /*0710*/ 	.short	0x010a
        /*0712*/ 	.byte	0x04
	.zero		1


	//   ....[98]....
        /*0714*/ 	.word	0x00003d80
        /*0718*/ 	.word	0x000000ff
        /*071c*/ 	.word	0x00000000
        /*0720*/ 	.short	0x010a
        /*0722*/ 	.byte	0x04
	.zero		1


	//   ....[99]....
        /*0724*/ 	.word	0x00003e10
        /*0728*/ 	.word	0x000000ff
        /*072c*/ 	.word	0x00000000
        /*0730*/ 	.short	0x010a
        /*0732*/ 	.byte	0x04
	.zero		1


	//   ....[100]....
        /*0734*/ 	.word	0x00003eb0
        /*0738*/ 	.word	0x00000000
        /*073c*/ 	.word	0x00000000
        /*0740*/ 	.short	0x010a
        /*0742*/ 	.byte	0xff
	.zero		1


	//   ....[101]....
        /*0744*/ 	.word	0x00003fe0
        /*0748*/ 	.word	0x000000ff
        /*074c*/ 	.word	0x000001e8
        /*0750*/ 	.short	0x010a
        /*0752*/ 	.byte	0x2e
	.zero		1


	//   ....[102]....
        /*0754*/ 	.word	0x00004080
        /*0758*/ 	.word	0x000000ff
        /*075c*/ 	.word	0x000001e0
        /*0760*/ 	.short	0x010a
        /*0762*/ 	.byte	0x2e
	.zero		1


	//   ....[103]....
        /*0764*/ 	.word	0x00004120
        /*0768*/ 	.word	0x000000ff
        /*076c*/ 	.word	0x00000000
        /*0770*/ 	.short	0x0101
        /*0772*/ 	.byte	0x06
	.zero		1


	//   ....[104]....
        /*0774*/ 	.word	0x00004160
        /*0778*/ 	.word	0x000000ff
        /*077c*/ 	.word	0x000001e8
        /*0780*/ 	.short	0x0106
        /*0782*/ 	.byte	0x2e
	.zero		1


	//   ....[105]....
        /*0784*/ 	.word	0x000041a0
        /*0788*/ 	.word	0x00000000
        /*078c*/ 	.word	0x000001e8
        /*0790*/ 	.short	0x010a
        /*0792*/ 	.byte	0xff
	.zero		1


	//   ....[106]....
        /*0794*/ 	.word	0x000046b0
        /*0798*/ 	.word	0x000000ff
        /*079c*/ 	.word	0x000001e0
        /*07a0*/ 	.short	0x010a
        /*07a2*/ 	.byte	0x07
	.zero		1


	//   ....[107]....
        /*07a4*/ 	.word	0x00004760
        /*07a8*/ 	.word	0x000000ff
        /*07ac*/ 	.word	0x00000000
        /*07b0*/ 	.short	0x0101
        /*07b2*/ 	.byte	0x05
	.zero		1


	//   ....[108]....
        /*07b4*/ 	.word	0x00004770
        /*07b8*/ 	.word	0x000000ff
        /*07bc*/ 	.word	0x00000200
        /*07c0*/ 	.short	0x010a
        /*07c2*/ 	.byte	0x09
	.zero		1


	//   ....[109]....
        /*07c4*/ 	.word	0x000047f0
        /*07c8*/ 	.word	0x000000ff
        /*07cc*/ 	.word	0x00000000
        /*07d0*/ 	.short	0x010a
        /*07d2*/ 	.byte	0x04
	.zero		1


	//   ....[110]....
        /*07d4*/ 	.word	0x00004890
        /*07d8*/ 	.word	0x000000ff
        /*07dc*/ 	.word	0x00000000
        /*07e0*/ 	.short	0x010a
        /*07e2*/ 	.byte	0x08
	.zero		1


	//   ....[111]....
        /*07e4*/ 	.word	0x000049d0
        /*07e8*/ 	.word	0x000000ff
        /*07ec*/ 	.word	0x00000000
        /*07f0*/ 	.short	0x010a
        /*07f2*/ 	.byte	0x04
	.zero		1


	//   ....[112]....
        /*07f4*/ 	.word	0x00004c00
        /*07f8*/ 	.word	0x000000ff
        /*07fc*/ 	.word	0x00000000
        /*0800*/ 	.short	0x010a
        /*0802*/ 	.byte	0x05
	.zero		1


	//   ....[113]....
        /*0804*/ 	.word	0x00004c90
        /*0808*/ 	.word	0x000000ff
        /*080c*/ 	.word	0x00000000
        /*0810*/ 	.short	0x010a
        /*0812*/ 	.byte	0x06
	.zero		1


	//   ....[114]....
        /*0814*/ 	.word	0x000051b0
        /*0818*/ 	.word	0x000000ff
        /*081c*/ 	.word	0x000001e0
        /*0820*/ 	.short	0x010a
        /*0822*/ 	.byte	0x11
	.zero		1


	//   ....[115]....
        /*0824*/ 	.word	0x00005620
        /*0828*/ 	.word	0x000000ff
        /*082c*/ 	.word	0x00000000
        /*0830*/ 	.short	0x0101
        /*0832*/ 	.byte	0x10
	.zero		1


	//   ....[116]....
        /*0834*/ 	.word	0x00005950
        /*0838*/ 	.word	0x000000ff
        /*083c*/ 	.word	0x000001d8
        /*0840*/ 	.short	0x010a
        /*0842*/ 	.byte	0x11
	.zero		1


	//   ....[117]....
        /*0844*/ 	.word	0x00005cb0
        /*0848*/ 	.word	0x000000ff
        /*084c*/ 	.word	0x000001b8
        /*0850*/ 	.short	0x010a
        /*0852*/ 	.byte	0x16
	.zero		1


	//   ....[118]....
        /*0854*/ 	.word	0x00005e90
        /*0858*/ 	.word	0x000000ff
        /*085c*/ 	.word	0x000001a0
        /*0860*/ 	.short	0x010b
        /*0862*/ 	.byte	0x16
	.zero		1


	//   ....[119]....
        /*0864*/ 	.word	0x00005f20
        /*0868*/ 	.word	0x000000ff
        /*086c*/ 	.word	0x00000000
        /*0870*/ 	.short	0x0101
        /*0872*/ 	.byte	0x17
	.zero		1


	//   ....[120]....
        /*0874*/ 	.word	0x00005f60
        /*0878*/ 	.word	0x000000ff
        /*087c*/ 	.word	0x000001b8
        /*0880*/ 	.short	0x010a
        /*0882*/ 	.byte	0x14
	.zero		1


	//   ....[121]....
        /*0884*/ 	.word	0x00006140
        /*0888*/ 	.word	0x000000ff
        /*088c*/ 	.word	0x000001a0
        /*0890*/ 	.short	0x010b
        /*0892*/ 	.byte	0x14
	.zero		1


	//   ....[122]....
        /*0894*/ 	.word	0x00006180
        /*0898*/ 	.word	0x000000ff
        /*089c*/ 	.word	0x00000000
        /*08a0*/ 	.short	0x0101
        /*08a2*/ 	.byte	0x13
	.zero		1


	//   ....[123]....
        /*08a4*/ 	.word	0x00006200
        /*08a8*/ 	.word	0x000000ff
        /*08ac*/ 	.word	0x00000000
        /*08b0*/ 	.short	0x010a
        /*08b2*/ 	.byte	0x04
	.zero		1


	//   ....[124]....
        /*08b4*/ 	.word	0x00006290
        /*08b8*/ 	.word	0x000000ff
        /*08bc*/ 	.word	0x00000000
        /*08c0*/ 	.short	0x010a
        /*08c2*/ 	.byte	0x04
	.zero		1


	//   ....[125]....
        /*08c4*/ 	.word	0x00006330
        /*08c8*/ 	.word	0x00000000
        /*08cc*/ 	.word	0x00000000
        /*08d0*/ 	.short	0x010a
        /*08d2*/ 	.byte	0xff
	.zero		1


	//   ....[126]....
        /*08d4*/ 	.word	0x000066e0
        /*08d8*/ 	.word	0x000000ff
        /*08dc*/ 	.word	0x000001e0
        /*08e0*/ 	.short	0x010a
        /*08e2*/ 	.byte	0x33
	.zero		1


	//   ....[127]....
        /*08e4*/ 	.word	0x000067d0
        /*08e8*/ 	.word	0x000000ff
        /*08ec*/ 	.word	0x00000000
        /*08f0*/ 	.short	0x0101
        /*08f2*/ 	.byte	0x04
	.zero		1


	//   ....[128]....
        /*08f4*/ 	.word	0x00007790
        /*08f8*/ 	.word	0x00000000
        /*08fc*/ 	.word	0x000001a0
        /*0900*/ 	.short	0x010a
        /*0902*/ 	.byte	0xff
	.zero		1


	//   ....[129]....
        /*0904*/ 	.word	0x000077b0
        /*0908*/ 	.word	0x00000054
        /*090c*/ 	.word	0x000001f0
        /*0910*/ 	.short	0x010a
        /*0912*/ 	.byte	0xff
	.zero		1


	//   ....[130]....
        /*0914*/ 	.word	0x00007840
        /*0918*/ 	.word	0x00000000
        /*091c*/ 	.word	0x000001a0
        /*0920*/ 	.short	0x010a
        /*0922*/ 	.byte	0xff
	.zero		1


	//   ....[131]....
        /*0924*/ 	.word	0x000079c0
        /*0928*/ 	.word	0x00000054
        /*092c*/ 	.word	0x000001f0
        /*0930*/ 	.short	0x010a
        /*0932*/ 	.byte	0xff
	.zero		1


	//   ....[132]....
        /*0934*/ 	.word	0x000081a0
        /*0938*/ 	.word	0x00000000
        /*093c*/ 	.word	0x00000000
        /*0940*/ 	.short	0x0101
        /*0942*/ 	.byte	0xff
	.zero		1


	//   ....[133]....
        /*0944*/ 	.word	0x000081b0
        /*0948*/ 	.word	0x00000003
        /*094c*/ 	.word	0x000001a0
        /*0950*/ 	.short	0x010a
        /*0952*/ 	.byte	0xff
	.zero		1


	//   ....[134]....
        /*0954*/ 	.word	0x00008260
        /*0958*/ 	.word	0x00000003
        /*095c*/ 	.word	0x000001a0
        /*0960*/ 	.short	0x010a
        /*0962*/ 	.byte	0xff
	.zero		1


	//   ....[135]....
        /*0964*/ 	.word	0x000085b0
        /*0968*/ 	.word	0x000000ff
        /*096c*/ 	.word	0x00000000
        /*0970*/ 	.short	0x0101
        /*0972*/ 	.byte	0x05
	.zero		1


	//   ....[136]....
        /*0974*/ 	.word	0x00008b30
        /*0978*/ 	.word	0x00000002
        /*097c*/ 	.word	0x00000000
        /*0980*/ 	.short	0x0101
        /*0982*/ 	.byte	0xff
	.zero		1


	//   ....[137]....
        /*0984*/ 	.word	0x00008d70
        /*0988*/ 	.word	0x000000ff
        /*098c*/ 	.word	0x00000000
        /*0990*/ 	.short	0x0101
        /*0992*/ 	.byte	0x04
	.zero		1


	//   ....[138]....
        /*0994*/ 	.word	0x00008da0
        /*0998*/ 	.word	0x00000003
        /*099c*/ 	.word	0x000000d0
        /*09a0*/ 	.short	0x010a
        /*09a2*/ 	.byte	0xff
	.zero		1


	//   ....[139]....
        /*09a4*/ 	.word	0x00008e00
        /*09a8*/ 	.word	0x00000004
        /*09ac*/ 	.word	0x000000d0
        /*09b0*/ 	.short	0x010a
        /*09b2*/ 	.byte	0xff
	.zero		1


	//   ....[140]....
        /*09b4*/ 	.word	0x00008e60
        /*09b8*/ 	.word	0x00000002
        /*09bc*/ 	.word	0x000001e0
        /*09c0*/ 	.short	0x010a
        /*09c2*/ 	.byte	0xff
	.zero		1


	//   ....[141]....
        /*09c4*/ 	.word	0x00008ec0
        /*09c8*/ 	.word	0x00000000
        /*09cc*/ 	.word	0x00000000
        /*09d0*/ 	.short	0x010a
        /*09d2*/ 	.byte	0xff
	.zero		1


	//   ....[142]....
        /*09d4*/ 	.word	0x00008f20
        /*09d8*/ 	.word	0x00000000
        /*09dc*/ 	.word	0x00000000
        /*09e0*/ 	.short	0x010a
        /*09e2*/ 	.byte	0xff
	.zero		1


	//   ....[143]....
        /*09e4*/ 	.word	0x00008f80
        /*09e8*/ 	.word	0x00000000
        /*09ec*/ 	.word	0x00000000
        /*09f0*/ 	.short	0x010a
        /*09f2*/ 	.byte	0xff
	.zero		1


	//   ....[144]....
        /*09f4*/ 	.word	0x00008fe0
        /*09f8*/ 	.word	0x00000000
        /*09fc*/ 	.word	0x00000000
        /*0a00*/ 	.short	0x010a
        /*0a02*/ 	.byte	0xff
	.zero		1


	//   ....[145]....
        /*0a04*/ 	.word	0x00009040
        /*0a08*/ 	.word	0x00000000
        /*0a0c*/ 	.word	0x00000000
        /*0a10*/ 	.short	0x010a
        /*0a12*/ 	.byte	0xff
	.zero		1


	//   ....[146]....
        /*0a14*/ 	.word	0x000090a0
        /*0a18*/ 	.word	0x00000000
        /*0a1c*/ 	.word	0x00000000
        /*0a20*/ 	.short	0x010a
        /*0a22*/ 	.byte	0xff
	.zero		1


	//   ....[147]....
        /*0a24*/ 	.word	0x00009100
        /*0a28*/ 	.word	0x00000000
        /*0a2c*/ 	.word	0x00000000
        /*0a30*/ 	.short	0x010a
        /*0a32*/ 	.byte	0xff
	.zero		1


	//   ....[148]....
        /*0a34*/ 	.word	0x00009160
        /*0a38*/ 	.word	0x00000000
        /*0a3c*/ 	.word	0x00000000
        /*0a40*/ 	.short	0x010a
        /*0a42*/ 	.byte	0xff
	.zero		1


	//   ....[149]....
        /*0a44*/ 	.word	0x000091c0
        /*0a48*/ 	.word	0x00000000
        /*0a4c*/ 	.word	0x00000000
        /*0a50*/ 	.short	0x010a
        /*0a52*/ 	.byte	0xff
	.zero		1


	//   ....[150]....
        /*0a54*/ 	.word	0x00009220
        /*0a58*/ 	.word	0x00000000
        /*0a5c*/ 	.word	0x00000000
        /*0a60*/ 	.short	0x010a
        /*0a62*/ 	.byte	0xff
	.zero		1


	//   ....[151]....
        /*0a64*/ 	.word	0x00009280
        /*0a68*/ 	.word	0x00000000
        /*0a6c*/ 	.word	0x00000000
        /*0a70*/ 	.short	0x010a
        /*0a72*/ 	.byte	0xff
	.zero		1


	//   ....[152]....
        /*0a74*/ 	.word	0x000092e0
        /*0a78*/ 	.word	0x00000000
        /*0a7c*/ 	.word	0x00000000
        /*0a80*/ 	.short	0x010a
        /*0a82*/ 	.byte	0xff
	.zero		1


	//   ....[153]....
        /*0a84*/ 	.word	0x00009340
        /*0a88*/ 	.word	0x00000000
        /*0a8c*/ 	.word	0x00000000
        /*0a90*/ 	.short	0x010a
        /*0a92*/ 	.byte	0xff
	.zero		1


	//   ....[154]....
        /*0a94*/ 	.word	0x000093a0
        /*0a98*/ 	.word	0x00000000
        /*0a9c*/ 	.word	0x00000000
        /*0aa0*/ 	.short	0x010a
        /*0aa2*/ 	.byte	0xff
	.zero		1


	//   ....[155]....
        /*0aa4*/ 	.word	0x00009400
        /*0aa8*/ 	.word	0x00000000
        /*0aac*/ 	.word	0x00000000
        /*0ab0*/ 	.short	0x010a
        /*0ab2*/ 	.byte	0xff
	.zero		1


	//   ....[156]....
        /*0ab4*/ 	.word	0x00009460
        /*0ab8*/ 	.word	0x00000000
        /*0abc*/ 	.word	0x00000000
        /*0ac0*/ 	.short	0x010a
        /*0ac2*/ 	.byte	0xff
	.zero		1


	//   ....[157]....
        /*0ac4*/ 	.word	0x000094c0
        /*0ac8*/ 	.word	0x00000000
        /*0acc*/ 	.word	0x00000000
        /*0ad0*/ 	.short	0x010a
        /*0ad2*/ 	.byte	0xff
	.zero		1


	//   ....[158]....
        /*0ad4*/ 	.word	0x00009520
        /*0ad8*/ 	.word	0x00000000
        /*0adc*/ 	.word	0x00000000
        /*0ae0*/ 	.short	0x010a
        /*0ae2*/ 	.byte	0xff
	.zero		1


	//   ....[159]....
        /*0ae4*/ 	.word	0x00009580
        /*0ae8*/ 	.word	0x00000000
        /*0aec*/ 	.word	0x00000000
        /*0af0*/ 	.short	0x010a
        /*0af2*/ 	.byte	0xff
	.zero		1


	//   ....[160]....
        /*0af4*/ 	.word	0x000095e0
        /*0af8*/ 	.word	0x00000000
        /*0afc*/ 	.word	0x00000000
        /*0b00*/ 	.short	0x010a
        /*0b02*/ 	.byte	0xff
	.zero		1


	//   ....[161]....
        /*0b04*/ 	.word	0x00009640
        /*0b08*/ 	.word	0x00000000
        /*0b0c*/ 	.word	0x00000000
        /*0b10*/ 	.short	0x010a
        /*0b12*/ 	.byte	0xff
	.zero		1


	//   ....[162]....
        /*0b14*/ 	.word	0x000096a0
        /*0b18*/ 	.word	0x00000000
        /*0b1c*/ 	.word	0x00000000
        /*0b20*/ 	.short	0x010a
        /*0b22*/ 	.byte	0xff
	.zero		1


	//   ....[163]....
        /*0b24*/ 	.word	0x00009700
        /*0b28*/ 	.word	0x00000000
        /*0b2c*/ 	.word	0x00000000
        /*0b30*/ 	.short	0x010a
        /*0b32*/ 	.byte	0xff
	.zero		1


	//   ....[164]....
        /*0b34*/ 	.word	0x00009760
        /*0b38*/ 	.word	0x00000000
        /*0b3c*/ 	.word	0x00000000
        /*0b40*/ 	.short	0x010a
        /*0b42*/ 	.byte	0xff
	.zero		1


	//   ....[165]....
        /*0b44*/ 	.word	0x000097c0
        /*0b48*/ 	.word	0x00000000
        /*0b4c*/ 	.word	0x00000000
        /*0b50*/ 	.short	0x010a
        /*0b52*/ 	.byte	0xff
	.zero		1


	//   ....[166]....
        /*0b54*/ 	.word	0x00009820
        /*0b58*/ 	.word	0x00000004
        /*0b5c*/ 	.word	0x000001e8
        /*0b60*/ 	.short	0x010a
        /*0b62*/ 	.byte	0xff
	.zero		1


	//   ....[167]....
        /*0b64*/ 	.word	0x00009880
        /*0b68*/ 	.word	0x00000004
        /*0b6c*/ 	.word	0x000001e0
        /*0b70*/ 	.short	0x010a
        /*0b72*/ 	.byte	0xff
	.zero		1


	//   ....[168]....
        /*0b74*/ 	.word	0x000098e0
        /*0b78*/ 	.word	0x00000000
        /*0b7c*/ 	.word	0x000001e0
        /*0b80*/ 	.short	0x010a
        /*0b82*/ 	.byte	0xff
	.zero		1


	//   ....[169]....
        /*0b84*/ 	.word	0x00009940
        /*0b88*/ 	.word	0x00000000
        /*0b8c*/ 	.word	0x00000200
        /*0b90*/ 	.short	0x010a
        /*0b92*/ 	.byte	0xff
	.zero		1


	//   ....[170]....
        /*0b94*/ 	.word	0x000099a0
        /*0b98*/ 	.word	0x00000000
        /*0b9c*/ 	.word	0x00000000
        /*0ba0*/ 	.short	0x010a
        /*0ba2*/ 	.byte	0xff
	.zero		1


	//   ....[171]....
        /*0ba4*/ 	.word	0x00009a00
        /*0ba8*/ 	.word	0x00000000
        /*0bac*/ 	.word	0x00000000
        /*0bb0*/ 	.short	0x010a
        /*0bb2*/ 	.byte	0xff
	.zero		1


	//   ....[172]....
        /*0bb4*/ 	.word	0x00009a60
        /*0bb8*/ 	.word	0x00000000
        /*0bbc*/ 	.word	0x00000000
        /*0bc0*/ 	.short	0x010a
        /*0bc2*/ 	.byte	0xff
	.zero		1


	//   ....[173]....
        /*0bc4*/ 	.word	0x00009ac0
        /*0bc8*/ 	.word	0x00000003
        /*0bcc*/ 	.word	0x000001e0
        /*0bd0*/ 	.short	0x010a
        /*0bd2*/ 	.byte	0xff
	.zero		1


	//   ....[174]....
        /*0bd4*/ 	.word	0x00009b20
        /*0bd8*/ 	.word	0x00000000
        /*0bdc*/ 	.word	0x000001d8
        /*0be0*/ 	.short	0x010a
        /*0be2*/ 	.byte	0xff
	.zero		1


	//   ....[175]....
        /*0be4*/ 	.word	0x00009b80
        /*0be8*/ 	.word	0x00000000
        /*0bec*/ 	.word	0x000001b8
        /*0bf0*/ 	.short	0x010a
        /*0bf2*/ 	.byte	0xff
	.zero		1


	//   ....[176]....
        /*0bf4*/ 	.word	0x00009be0
        /*0bf8*/ 	.word	0x00000003
        /*0bfc*/ 	.word	0x000001b8
        /*0c00*/ 	.short	0x010a
        /*0c02*/ 	.byte	0xff
	.zero		1


	//   ....[177]....
        /*0c04*/ 	.word	0x00009c40
        /*0c08*/ 	.word	0x00000000
        /*0c0c*/ 	.word	0x00000000
        /*0c10*/ 	.short	0x010a
        /*0c12*/ 	.byte	0xff
	.zero		1


	//   ....[178]....
        /*0c14*/ 	.word	0x00009ca0
        /*0c18*/ 	.word	0x00000000
        /*0c1c*/ 	.word	0x00000000
        /*0c20*/ 	.short	0x010a
        /*0c22*/ 	.byte	0xff
	.zero		1


	//   ....[179]....
        /*0c24*/ 	.word	0x00009d00
        /*0c28*/ 	.word	0x00000000
        /*0c2c*/ 	.word	0x000001e0
        /*0c30*/ 	.short	0x010a
        /*0c32*/ 	.byte	0xff
	.zero		1


	//   ....[180]....
        /*0c34*/ 	.word	0x00009d50
        /*0c38*/ 	.word	0x00000000
        /*0c3c*/ 	.word	0x000001a0
        /*0c40*/ 	.short	0x010a
        /*0c42*/ 	.byte	0xff
	.zero		1


	//   ....[181]....
        /*0c44*/ 	.word	0x00009da0
        /*0c48*/ 	.word	0x00000054
        /*0c4c*/ 	.word	0x000001f0
        /*0c50*/ 	.short	0x010a
        /*0c52*/ 	.byte	0xff
	.zero		1


	//   ....[182]....
        /*0c54*/ 	.word	0x00009df0
        /*0c58*/ 	.word	0x00000003
        /*0c5c*/ 	.word	0x000001a0
        /*0c60*/ 	.short	0x010a
        /*0c62*/ 	.byte	0xff
	.zero		1


	//----- nvinfo : EIATTR_NUM_MBARRIERS
	.align		4
.L_47:
        /*0c64*/ 	.byte	0x03, 0x38
        /*0c66*/ 	.short	0x0042


	//----- nvinfo : EIATTR_EXIT_INSTR_OFFSETS
	.align		4
        /*0c68*/ 	.byte	0x04, 0x1c
        /*0c6a*/ 	.short	(.L_49 - .L_48)


	//   ....[0]....
.L_48:
        /*0c6c*/ 	.word	0x00003ee0


	//   ....[1]....
        /*0c70*/ 	.word	0x00004170


	//   ....[2]....
        /*0c74*/ 	.word	0x000041d0


	//   ....[3]....
        /*0c78*/ 	.word	0x00004f00


	//   ....[4]....
        /*0c7c*/ 	.word	0x00006360


	//   ....[5]....
        /*0c80*/ 	.word	0x000063a0


	//   ....[6]....
        /*0c84*/ 	.word	0x00008c60


	//   ....[7]....
        /*0c88*/ 	.word	0x00008ce0


	//   ....[8]....
        /*0c8c*/ 	.word	0x00008d10


	//   ....[9]....
        /*0c90*/ 	.word	0x00008d80


	//----- nvinfo : EIATTR_MAX_THREADS
	.align		4
.L_49:
        /*0c94*/ 	.byte	0x04, 0x05
        /*0c96*/ 	.short	(.L_51 - .L_50)
.L_50:
        /*0c98*/ 	.word	0x00000100
        /*0c9c*/ 	.word	0x00000001
        /*0ca0*/ 	.word	0x00000001


	//----- nvinfo : EIATTR_CRS_STACK_SIZE
	.align		4
.L_51:
        /*0ca4*/ 	.byte	0x04, 0x1e
        /*0ca6*/ 	.short	(.L_53 - .L_52)
.L_52:
        /*0ca8*/ 	.word	0x00000000


	//----- nvinfo : EIATTR_CBANK_PARAM_SIZE
	.align		4
.L_53:
        /*0cac*/ 	.byte	0x03, 0x19
        /*0cae*/ 	.short	0x0900


	//----- nvinfo : EIATTR_PARAM_CBANK
	.align		4
        /*0cb0*/ 	.byte	0x04, 0x0a
        /*0cb2*/ 	.short	(.L_55 - .L_54)
	.align		4
.L_54:
        /*0cb4*/ 	.word	index@(.nv.constant0._ZN7cutlass13device_kernelINS_4conv6kernel13ConvUniversalINS1_16ConvProblemShapeILNS1_8OperatorE2ELi3EEENS1_10collective14CollectiveConvINS1_47MainloopSm100TmaUmmaWarpSpecializedImplicitGemmILS5_2ELi26ELi3ELi1ELi2EN4cute5tupleIJNSA_1CILi2EEENSC_ILi1EEESE_EEEEENSB_IJNSC_ILi64EEENSB_IJSH_EEENSB_IJNSC_ILi32EEEEEEEEENS_6half_tESM_NSA_8TiledMMAINSA_8MMA_AtomIJNSA_20SM100_MMA_F16BF16_SSISM_SM_fLi64ELi64ELNSA_4UMMA5MajorE1ELSR_1ELNSQ_7ScaleInE0ELSS_0EEEEEENSA_6LayoutINSB_IJSE_SE_SE_EEENSB_IJNSC_ILi0EEESX_SX_EEEEENSB_IJNSA_10UnderscoreES10_S10_EEEEENS7_6detail27Sm100ImplicitGemmTileTraitsINSA_13SM90_TMA_LOADENSA_14ComposedLayoutINSA_7SwizzleILi3ELi4ELi3EEENSA_18smem_ptr_flag_bitsILi16EEENSV_INSB_IJSH_NSC_ILi8EEEEEENSB_IJSE_SH_EEEEEEEvEENS14_INSA_30SM90_TMA_LOAD_IM2COL_MULTICASTES1F_vEEEENS_8epilogue10collective18CollectiveEpilogueINS1K_23Sm100TmaWarpSpecializedILi3ELi2ELi16ELb1ELb0EEEJSL_NSB_IJNSV_ISH_SE_EENSV_ISJ_SE_EEEEESM_NSB_IJlNSB_IJSE_lllEEESX_EEESM_S1T_NS1K_6fusion15FusionCallbacksIS1O_NS1U_17LinearCombinationISM_fSM_fLNS_15FloatRoundStyleE2EEESL_S1R_JEEENSA_5SM1004TMEM4LOAD26SM100_TMEM_LOAD_16dp256b4xES15_NS16_INS17_ILi2ELi4ELi3EEES1A_NSV_INSB_IJS1B_SJ_EEENSB_IJSJ_SE_EEEEEEENSA_17SM75_U32x4_LDSM_NENSA_14SM90_TMA_STOREES28_NSA_17SM90_U32x4_STSM_NENSA_39AutoVectorizingCopyWithAssumedAlignmentILi128EEEEEEvvEEEEvNT_6ParamsE)
        /*0cb8*/ 	.short	0x0380
        /*0cba*/ 	.short	0x0900


	//----- nvinfo : EIATTR_SW_WAR
	.align		4
.L_55:
        /*0cbc*/ 	.byte	0x04, 0x36
        /*0cbe*/ 	.short	(.L_57 - .L_56)
.L_56:
        /*0cc0*/ 	.word	0x00000008
.L_57:


//--------------------- .nv.callgraph             --------------------------
	.section	.nv.callgraph,"",@"SHT_CUDA_CALLGRAPH"
	.align	4
	.sectionentsize	8
	.align		4
        /*0000*/ 	.word	0x00000000
	.align		4
        /*0004*/ 	.word	0xffffffff
	.align		4
        /*0008*/ 	.word	index@(_ZN7cutlass13device_kernelINS_4conv6kernel13ConvUniversalINS1_16ConvProblemShapeILNS1_8OperatorE2ELi3EEENS1_10collective14CollectiveConvINS1_47MainloopSm100TmaUmmaWarpSpecializedImplicitGemmILS5_2ELi26ELi3ELi1ELi2EN4cute5tupleIJNSA_1CILi2EEENSC_ILi1EEESE_EEEEENSB_IJNSC_ILi64EEENSB_IJSH_EEENSB_IJNSC_ILi32EEEEEEEEENS_6half_tESM_NSA_8TiledMMAINSA_8MMA_AtomIJNSA_20SM100_MMA_F16BF16_SSISM_SM_fLi64ELi64ELNSA_4UMMA5MajorE1ELSR_1ELNSQ_7ScaleInE0ELSS_0EEEEEENSA_6LayoutINSB_IJSE_SE_SE_EEENSB_IJNSC_ILi0EEESX_SX_EEEEENSB_IJNSA_10UnderscoreES10_S10_EEEEENS7_6detail27Sm100ImplicitGemmTileTraitsINSA_13SM90_TMA_LOADENSA_14ComposedLayoutINSA_7SwizzleILi3ELi4ELi3EEENSA_18smem_ptr_flag_bitsILi16EEENSV_INSB_IJSH_NSC_ILi8EEEEEENSB_IJSE_SH_EEEEEEEvEENS14_INSA_30SM90_TMA_LOAD_IM2COL_MULTICASTES1F_vEEEENS_8epilogue10collective18CollectiveEpilogueINS1K_23Sm100TmaWarpSpecializedILi3ELi2ELi16ELb1ELb0EEEJSL_NSB_IJNSV_ISH_SE_EENSV_ISJ_SE_EEEEESM_NSB_IJlNSB_IJSE_lllEEESX_EEESM_S1T_NS1K_6fusion15FusionCallbacksIS1O_NS1U_17LinearCombinationISM_fSM_fLNS_15FloatRoundStyleE2EEESL_S1R_JEEENSA_5SM1004TMEM4LOAD26SM100_TMEM_LOAD_16dp256b4xES15_NS16_INS17_ILi2ELi4ELi3EEES1A_NSV_INSB_IJS1B_SJ_EEENSB_IJSJ_SE_EEEEEEENSA_17SM75_U32x4_LDSM_NENSA_14SM90_TMA_STOREES28_NSA_17SM90_U32x4_STSM_NENSA_39AutoVectorizingCopyWithAssumedAlignmentILi128EEEEEEvvEEEEvNT_6ParamsE)
	.align		4
        /*000c*/ 	.word	index@(__assertfail)
	.align		4
        /*0010*/ 	.word	0x00000000
	.align		4
        /*0014*/ 	.word	0xfffffffe
	.align		4
        /*0018*/ 	.word	0x00000000
	.align		4
        /*001c*/ 	.word	0xfffffffd
	.align		4
        /*0020*/ 	.word	0x00000000
	.align		4
        /*0024*/ 	.word	0xfffffffc


//--------------------- .nv.constant4             --------------------------
	.section	.nv.constant4,"a",@progbits
	.align	8
	.align		8
.nv.constant4:
        /*0000*/ 	.dword	__assertfail
	.align		8
        /*0008*/ 	.dword	__unnamed_1
	.align		8
        /*0010*/ 	.dword	__unnamed_2
	.align		8
        /*0018*/ 	.dword	_ZN39_INTERNAL_fd54ef5f_4_k_cu_51d3c5f6_39834cuda3std3__45__cpo5beginE
	.align		8
        /*0020*/ 	.dword	_ZN39_INTERNAL_fd54ef5f_4_k_cu_51d3c5f6_39834cuda3std3__45__cpo3endE
	.align		8
        /*0028*/ 	.dword	_ZN39_INTERNAL_fd54ef5f_4_k_cu_51d3c5f6_39834cuda3std3__45__cpo6cbeginE
	.align		8
        /*0030*/ 	.dword	_ZN39_INTERNAL_fd54ef5f_4_k_cu_51d3c5f6_39834cuda3std3__45__cpo4cendE
	.align		8
        /*0038*/ 	.dword	_ZN39_INTERNAL_fd54ef5f_4_k_cu_51d3c5f6_39834cuda3std3__441_GLOBAL__N__fd54ef5f_4_k_cu_51d3c5f6_39836ignoreE
	.align		8
        /*0040*/ 	.dword	_ZN39_INTERNAL_fd54ef5f_4_k_cu_51d3c5f6_39834cuda3std3__419piecewise_constructE
	.align		8
        /*0048*/ 	.dword	_ZN39_INTERNAL_fd54ef5f_4_k_cu_51d3c5f6_39834cuda3std3__48in_placeE
	.align		8
        /*0050*/ 	.dword	_ZN39_INTERNAL_fd54ef5f_4_k_cu_51d3c5f6_39834cuda3std6ranges3__45__cpo4swapE
	.align		8
        /*0058*/ 	.dword	_ZN39_INTERNAL_fd54ef5f_4_k_cu_51d3c5f6_39834cuda3std6ranges3__45__cpo9iter_moveE
	.align		8
        /*0060*/ 	.dword	_ZN39_INTERNAL_fd54ef5f_4_k_cu_51d3c5f6_39834cute7productE
	.align		8
        /*0068*/ 	.dword	_ZN39_INTERNAL_fd54ef5f_4_k_cu_51d3c5f6_39834cute1_E
	.align		8
        /*0070*/ 	.dword	$str$27
	.align		8
        /*0078*/ 	.dword	$str$28
	.align		8
        /*0080*/ 	.dword	$str$29
	.align		8
        /*0088*/ 	.dword	$str$30


//--------------------- .text._ZN7cutlass13device_kernelINS_4conv6kernel13ConvUniversalINS1_16ConvProblemShapeILNS1_8OperatorE2ELi3EEENS1_10collective14CollectiveConvINS1_47MainloopSm100TmaUmmaWarpSpecializedImplicitGemmILS5_2ELi26ELi3ELi1ELi2EN4cute5tupleIJNSA_1CILi2EEENSC_ILi1EEESE_EEEEENSB_IJNSC_ILi64EEENSB_IJSH_EEENSB_IJNSC_ILi32EEEEEEEEENS_6half_tESM_NSA_8TiledMMAINSA_8MMA_AtomIJNSA_20SM100_MMA_F16BF16_SSISM_SM_fLi64ELi64ELNSA_4UMMA5MajorE1ELSR_1ELNSQ_7ScaleInE0ELSS_0EEEEEENSA_6LayoutINSB_IJSE_SE_SE_EEENSB_IJNSC_ILi0EEESX_SX_EEEEENSB_IJNSA_10UnderscoreES10_S10_EEEEENS7_6detail27Sm100ImplicitGemmTileTraitsINSA_13SM90_TMA_LOADENSA_14ComposedLayoutINSA_7SwizzleILi3ELi4ELi3EEENSA_18smem_ptr_flag_bitsILi16EEENSV_INSB_IJSH_NSC_ILi8EEEEEENSB_IJSE_SH_EEEEEEEvEENS14_INSA_30SM90_TMA_LOAD_IM2COL_MULTICASTES1F_vEEEENS_8epilogue10collective18CollectiveEpilogueINS1K_23Sm100TmaWarpSpecializedILi3ELi2ELi16ELb1ELb0EEEJSL_NSB_IJNSV_ISH_SE_EENSV_ISJ_SE_EEEEESM_NSB_IJlNSB_IJSE_lllEEESX_EEESM_S1T_NS1K_6fusion15FusionCallbacksIS1O_NS1U_17LinearCombinationISM_fSM_fLNS_15FloatRoundStyleE2EEESL_S1R_JEEENSA_5SM1004TMEM4LOAD26SM100_TMEM_LOAD_16dp256b4xES15_NS16_INS17_ILi2ELi4ELi3EEES1A_NSV_INSB_IJS1B_SJ_EEENSB_IJSJ_SE_EEEEEEENSA_17SM75_U32x4_LDSM_NENSA_14SM90_TMA_STOREES28_NSA_17SM90_U32x4_STSM_NENSA_39AutoVectorizingCopyWithAssumedAlignmentILi128EEEEEEvvEEEEvNT_6ParamsE --------------------------
	.section	.text._ZN7cutlass13device_kernelINS_4conv6kernel13ConvUniversalINS1_16ConvProblemShapeILNS1_8OperatorE2ELi3EEENS1_10collective14CollectiveConvINS1_47MainloopSm100TmaUmmaWarpSpecializedImplicitGemmILS5_2ELi26ELi3ELi1ELi2EN4cute5tupleIJNSA_1CILi2EEENSC_ILi1EEESE_EEEEENSB_IJNSC_ILi64EEENSB_IJSH_EEENSB_IJNSC_ILi32EEEEEEEEENS_6half_tESM_NSA_8TiledMMAINSA_8MMA_AtomIJNSA_20SM100_MMA_F16BF16_SSISM_SM_fLi64ELi64ELNSA_4UMMA5MajorE1ELSR_1ELNSQ_7ScaleInE0ELSS_0EEEEEENSA_6LayoutINSB_IJSE_SE_SE_EEENSB_IJNSC_ILi0EEESX_SX_EEEEENSB_IJNSA_10UnderscoreES10_S10_EEEEENS7_6detail27Sm100ImplicitGemmTileTraitsINSA_13SM90_TMA_LOADENSA_14ComposedLayoutINSA_7SwizzleILi3ELi4ELi3EEENSA_18smem_ptr_flag_bitsILi16EEENSV_INSB_IJSH_NSC_ILi8EEEEEENSB_IJSE_SH_EEEEEEEvEENS14_INSA_30SM90_TMA_LOAD_IM2COL_MULTICASTES1F_vEEEENS_8epilogue10collective18CollectiveEpilogueINS1K_23Sm100TmaWarpSpecializedILi3ELi2ELi16ELb1ELb0EEEJSL_NSB_IJNSV_ISH_SE_EENSV_ISJ_SE_EEEEESM_NSB_IJlNSB_IJSE_lllEEESX_EEESM_S1T_NS1K_6fusion15FusionCallbacksIS1O_NS1U_17LinearCombinationISM_fSM_fLNS_15FloatRoundStyleE2EEESL_S1R_JEEENSA_5SM1004TMEM4LOAD26SM100_TMEM_LOAD_16dp256b4xES15_NS16_INS17_ILi2ELi4ELi3EEES1A_NSV_INSB_IJS1B_SJ_EEENSB_IJSJ_SE_EEEEEEENSA_17SM75_U32x4_LDSM_NENSA_14SM90_TMA_STOREES28_NSA_17SM90_U32x4_STSM_NENSA_39AutoVectorizingCopyWithAssumedAlignmentILi128EEEEEEvvEEEEvNT_6ParamsE,"ax",@progbits
	.align	128
.text._ZN7cutlass13device_kernelINS_4conv6kernel13ConvUniversalINS1_16ConvProblemShapeILNS1_8OperatorE2ELi3EEENS1_10collective14CollectiveConvINS1_47MainloopSm100TmaUmmaWarpSpecializedImplicitGemmILS5_2ELi26ELi3ELi1ELi2EN4cute5tupleIJNSA_1CILi2EEENSC_ILi1EEESE_EEEEENSB_IJNSC_ILi64EEENSB_IJSH_EEENSB_IJNSC_ILi32EEEEEEEEENS_6half_tESM_NSA_8TiledMMAINSA_8MMA_AtomIJNSA_20SM100_MMA_F16BF16_SSISM_SM_fLi64ELi64ELNSA_4UMMA5MajorE1ELSR_1ELNSQ_7ScaleInE0ELSS_0EEEEEENSA_6LayoutINSB_IJSE_SE_SE_EEENSB_IJNSC_ILi0EEESX_SX_EEEEENSB_IJNSA_10UnderscoreES10_S10_EEEEENS7_6detail27Sm100ImplicitGemmTileTraitsINSA_13SM90_TMA_LOADENSA_14ComposedLayoutINSA_7SwizzleILi3ELi4ELi3EEENSA_18smem_ptr_flag_bitsILi16EEENSV_INSB_IJSH_NSC_ILi8EEEEEENSB_IJSE_SH_EEEEEEEvEENS14_INSA_30SM90_TMA_LOAD_IM2COL_MULTICASTES1F_vEEEENS_8epilogue10collective18CollectiveEpilogueINS1K_23Sm100TmaWarpSpecializedILi3ELi2ELi16ELb1ELb0EEEJSL_NSB_IJNSV_ISH_SE_EENSV_ISJ_SE_EEEEESM_NSB_IJlNSB_IJSE_lllEEESX_EEESM_S1T_NS1K_6fusion15FusionCallbacksIS1O_NS1U_17LinearCombinationISM_fSM_fLNS_15FloatRoundStyleE2EEESL_S1R_JEEENSA_5SM1004TMEM4LOAD26SM100_TMEM_LOAD_16dp256b4xES15_NS16_INS17_ILi2ELi4ELi3EEES1A_NSV_INSB_IJS1B_SJ_EEENSB_IJSJ_SE_EEEEEEENSA_17SM75_U32x4_LDSM_NENSA_14SM90_TMA_STOREES28_NSA_17SM90_U32x4_STSM_NENSA_39AutoVectorizingCopyWithAssumedAlignmentILi128EEEEEEvvEEEEvNT_6ParamsE:
        .type           _ZN7cutlass13device_kernelINS_4conv6kernel13ConvUniversalINS1_16ConvProblemShapeILNS1_8OperatorE2ELi3EEENS1_10collective14CollectiveConvINS1_47MainloopSm100TmaUmmaWarpSpecializedImplicitGemmILS5_2ELi26ELi3ELi1ELi2EN4cute5tupleIJNSA_1CILi2EEENSC_ILi1EEESE_EEEEENSB_IJNSC_ILi64EEENSB_IJSH_EEENSB_IJNSC_ILi32EEEEEEEEENS_6half_tESM_NSA_8TiledMMAINSA_8MMA_AtomIJNSA_20SM100_MMA_F16BF16_SSISM_SM_fLi64ELi64ELNSA_4UMMA5MajorE1ELSR_1ELNSQ_7ScaleInE0ELSS_0EEEEEENSA_6LayoutINSB_IJSE_SE_SE_EEENSB_IJNSC_ILi0EEESX_SX_EEEEENSB_IJNSA_10UnderscoreES10_S10_EEEEENS7_6detail27Sm100ImplicitGemmTileTraitsINSA_13SM90_TMA_LOADENSA_14ComposedLayoutINSA_7SwizzleILi3ELi4ELi3EEENSA_18smem_ptr_flag_bitsILi16EEENSV_INSB_IJSH_NSC_ILi8EEEEEENSB_IJSE_SH_EEEEEEEvEENS14_INSA_30SM90_TMA_LOAD_IM2COL_MULTICASTES1F_vEEEENS_8epilogue10collective18CollectiveEpilogueINS1K_23Sm100TmaWarpSpecializedILi3ELi2ELi16ELb1ELb0EEEJSL_NSB_IJNSV_ISH_SE_EENSV_ISJ_SE_EEEEESM_NSB_IJlNSB_IJSE_lllEEESX_EEESM_S1T_NS1K_6fusion15FusionCallbacksIS1O_NS1U_17LinearCombinationISM_fSM_fLNS_15FloatRoundStyleE2EEESL_S1R_JEEENSA_5SM1004TMEM4LOAD26SM100_TMEM_LOAD_16dp256b4xES15_NS16_INS17_ILi2ELi4ELi3EEES1A_NSV_INSB_IJS1B_SJ_EEENSB_IJSJ_SE_EEEEEEENSA_17SM75_U32x4_LDSM_NENSA_14SM90_TMA_STOREES28_NSA_17SM90_U32x4_STSM_NENSA_39AutoVectorizingCopyWithAssumedAlignmentILi128EEEEEEvvEEEEvNT_6ParamsE,@function
        .size           _ZN7cutlass13device_kernelINS_4conv6kernel13ConvUniversalINS1_16ConvProblemShapeILNS1_8OperatorE2ELi3EEENS1_10collective14CollectiveConvINS1_47MainloopSm100TmaUmmaWarpSpecializedImplicitGemmILS5_2ELi26ELi3ELi1ELi2EN4cute5tupleIJNSA_1CILi2EEENSC_ILi1EEESE_EEEEENSB_IJNSC_ILi64EEENSB_IJSH_EEENSB_IJNSC_ILi32EEEEEEEEENS_6half_tESM_NSA_8TiledMMAINSA_8MMA_AtomIJNSA_20SM100_MMA_F16BF16_SSISM_SM_fLi64ELi64ELNSA_4UMMA5MajorE1ELSR_1ELNSQ_7ScaleInE0ELSS_0EEEEEENSA_6LayoutINSB_IJSE_SE_SE_EEENSB_IJNSC_ILi0EEESX_SX_EEEEENSB_IJNSA_10UnderscoreES10_S10_EEEEENS7_6detail27Sm100ImplicitGemmTileTraitsINSA_13SM90_TMA_LOADENSA_14ComposedLayoutINSA_7SwizzleILi3ELi4ELi3EEENSA_18smem_ptr_flag_bitsILi16EEENSV_INSB_IJSH_NSC_ILi8EEEEEENSB_IJSE_SH_EEEEEEEvEENS14_INSA_30SM90_TMA_LOAD_IM2COL_MULTICASTES1F_vEEEENS_8epilogue10collective18CollectiveEpilogueINS1K_23Sm100TmaWarpSpecializedILi3ELi2ELi16ELb1ELb0EEEJSL_NSB_IJNSV_ISH_SE_EENSV_ISJ_SE_EEEEESM_NSB_IJlNSB_IJSE_lllEEESX_EEESM_S1T_NS1K_6fusion15FusionCallbacksIS1O_NS1U_17LinearCombinationISM_fSM_fLNS_15FloatRoundStyleE2EEESL_S1R_JEEENSA_5SM1004TMEM4LOAD26SM100_TMEM_LOAD_16dp256b4xES15_NS16_INS17_ILi2ELi4ELi3EEES1A_NSV_INSB_IJS1B_SJ_EEENSB_IJSJ_SE_EEEEEEENSA_17SM75_U32x4_LDSM_NENSA_14SM90_TMA_STOREES28_NSA_17SM90_U32x4_STSM_NENSA_39AutoVectorizingCopyWithAssumedAlignmentILi128EEEEEEvvEEEEvNT_6ParamsE,(.L_x_218 - _ZN7cutlass13device_kernelINS_4conv6kernel13ConvUniversalINS1_16ConvProblemShapeILNS1_8OperatorE2ELi3EEENS1_10collective14CollectiveConvINS1_47MainloopSm100TmaUmmaWarpSpecializedImplicitGemmILS5_2ELi26ELi3ELi1ELi2EN4cute5tupleIJNSA_1CILi2EEENSC_ILi1EEESE_EEEEENSB_IJNSC_ILi64EEENSB_IJSH_EEENSB_IJNSC_ILi32EEEEEEEEENS_6half_tESM_NSA_8TiledMMAINSA_8MMA_AtomIJNSA_20SM100_MMA_F16BF16_SSISM_SM_fLi64ELi64ELNSA_4UMMA5MajorE1ELSR_1ELNSQ_7ScaleInE0ELSS_0EEEEEENSA_6LayoutINSB_IJSE_SE_SE_EEENSB_IJNSC_ILi0EEESX_SX_EEEEENSB_IJNSA_10UnderscoreES10_S10_EEEEENS7_6detail27Sm100ImplicitGemmTileTraitsINSA_13SM90_TMA_LOADENSA_14ComposedLayoutINSA_7SwizzleILi3ELi4ELi3EEENSA_18smem_ptr_flag_bitsILi16EEENSV_INSB_IJSH_NSC_ILi8EEEEEENSB_IJSE_SH_EEEEEEEvEENS14_INSA_30SM90_TMA_LOAD_IM2COL_MULTICASTES1F_vEEEENS_8epilogue10collective18CollectiveEpilogueINS1K_23Sm100TmaWarpSpecializedILi3ELi2ELi16ELb1ELb0EEEJSL_NSB_IJNSV_ISH_SE_EENSV_ISJ_SE_EEEEESM_NSB_IJlNSB_IJSE_lllEEESX_EEESM_S1T_NS1K_6fusion15FusionCallbacksIS1O_NS1U_17LinearCombinationISM_fSM_fLNS_15FloatRoundStyleE2EEESL_S1R_JEEENSA_5SM1004TMEM4LOAD26SM100_TMEM_LOAD_16dp256b4xES15_NS16_INS17_ILi2ELi4ELi3EEES1A_NSV_INSB_IJS1B_SJ_EEENSB_IJSJ_SE_EEEEEEENSA_17SM75_U32x4_LDSM_NENSA_14SM90_TMA_STOREES28_NSA_17SM90_U32x4_STSM_NENSA_39AutoVectorizingCopyWithAssumedAlignmentILi128EEEEEEvvEEEEvNT_6ParamsE)
        .other          _ZN7cutlass13device_kernelINS_4conv6kernel13ConvUniversalINS1_16ConvProblemShapeILNS1_8OperatorE2ELi3EEENS1_10collective14CollectiveConvINS1_47MainloopSm100TmaUmmaWarpSpecializedImplicitGemmILS5_2ELi26ELi3ELi1ELi2EN4cute5tupleIJNSA_1CILi2EEENSC_ILi1EEESE_EEEEENSB_IJNSC_ILi64EEENSB_IJSH_EEENSB_IJNSC_ILi32EEEEEEEEENS_6half_tESM_NSA_8TiledMMAINSA_8MMA_AtomIJNSA_20SM100_MMA_F16BF16_SSISM_SM_fLi64ELi64ELNSA_4UMMA5MajorE1ELSR_1ELNSQ_7ScaleInE0ELSS_0EEEEEENSA_6LayoutINSB_IJSE_SE_SE_EEENSB_IJNSC_ILi0EEESX_SX_EEEEENSB_IJNSA_10UnderscoreES10_S10_EEEEENS7_6detail27Sm100ImplicitGemmTileTraitsINSA_13SM90_TMA_LOADENSA_14ComposedLayoutINSA_7SwizzleILi3ELi4ELi3EEENSA_18smem_ptr_flag_bitsILi16EEENSV_INSB_IJSH_NSC_ILi8EEEEEENSB_IJSE_SH_EEEEEEEvEENS14_INSA_30SM90_TMA_LOAD_IM2COL_MULTICASTES1F_vEEEENS_8epilogue10collective18CollectiveEpilogueINS1K_23Sm100TmaWarpSpecializedILi3ELi2ELi16ELb1ELb0EEEJSL_NSB_IJNSV_ISH_SE_EENSV_ISJ_SE_EEEEESM_NSB_IJlNSB_IJSE_lllEEESX_EEESM_S1T_NS1K_6fusion15FusionCallbacksIS1O_NS1U_17LinearCombinationISM_fSM_fLNS_15FloatRoundStyleE2EEESL_S1R_JEEENSA_5SM1004TMEM4LOAD26SM100_TMEM_LOAD_16dp256b4xES15_NS16_INS17_ILi2ELi4ELi3EEES1A_NSV_INSB_IJS1B_SJ_EEENSB_IJSJ_SE_EEEEEEENSA_17SM75_U32x4_LDSM_NENSA_14SM90_TMA_STOREES28_NSA_17SM90_U32x4_STSM_NENSA_39AutoVectorizingCopyWithAssumedAlignmentILi128EEEEEEvvEEEEvNT_6ParamsE,@"STO_CUDA_ENTRY STV_DEFAULT"
_ZN7cutlass13device_kernelINS_4conv6kernel13ConvUniversalINS1_16ConvProblemShapeILNS1_8OperatorE2ELi3EEENS1_10collective14CollectiveConvINS1_47MainloopSm100TmaUmmaWarpSpecializedImplicitGemmILS5_2ELi26ELi3ELi1ELi2EN4cute5tupleIJNSA_1CILi2EEENSC_ILi1EEESE_EEEEENSB_IJNSC_ILi64EEENSB_IJSH_EEENSB_IJNSC_ILi32EEEEEEEEENS_6half_tESM_NSA_8TiledMMAINSA_8MMA_AtomIJNSA_20SM100_MMA_F16BF16_SSISM_SM_fLi64ELi64ELNSA_4UMMA5MajorE1ELSR_1ELNSQ_7ScaleInE0ELSS_0EEEEEENSA_6LayoutINSB_IJSE_SE_SE_EEENSB_IJNSC_ILi0EEESX_SX_EEEEENSB_IJNSA_10UnderscoreES10_S10_EEEEENS7_6detail27Sm100ImplicitGemmTileTraitsINSA_13SM90_TMA_LOADENSA_14ComposedLayoutINSA_7SwizzleILi3ELi4ELi3EEENSA_18smem_ptr_flag_bitsILi16EEENSV_INSB_IJSH_NSC_ILi8EEEEEENSB_IJSE_SH_EEEEEEEvEENS14_INSA_30SM90_TMA_LOAD_IM2COL_MULTICASTES1F_vEEEENS_8epilogue10collective18CollectiveEpilogueINS1K_23Sm100TmaWarpSpecializedILi3ELi2ELi16ELb1ELb0EEEJSL_NSB_IJNSV_ISH_SE_EENSV_ISJ_SE_EEEEESM_NSB_IJlNSB_IJSE_lllEEESX_EEESM_S1T_NS1K_6fusion15FusionCallbacksIS1O_NS1U_17LinearCombinationISM_fSM_fLNS_15FloatRoundStyleE2EEESL_S1R_JEEENSA_5SM1004TMEM4LOAD26SM100_TMEM_LOAD_16dp256b4xES15_NS16_INS17_ILi2ELi4ELi3EEES1A_NSV_INSB_IJS1B_SJ_EEENSB_IJSJ_SE_EEEEEEENSA_17SM75_U32x4_LDSM_NENSA_14SM90_TMA_STOREES28_NSA_17SM90_U32x4_STSM_NENSA_39AutoVectorizingCopyWithAssumedAlignmentILi128EEEEEEvvEEEEvNT_6ParamsE:
[----:B------:R-:W1:Y:S01]  /*0000*/  LDC R1, c[0x0][0x37c] ;  /* 0x0000df00ff017b82 */ /* 0x000e620000000800 */
[----:B------:R-:W2:Y:S01]  /*0010*/  S2R R77, SR_TID.X ;  /* 0x00000000004d7919 */ /* 0x000ea20000002100 */
[----:B------:R-:W3:Y:S01]  /*0020*/  LDCU.64 UR6, c[0x0][0x990] ;  /* 0x00013200ff0677ac */ /* 0x000ee20008000a00 */
[----:B-1----:R-:W-:Y:S01]  /*0030*/  VIADD R1, R1, 0xfffffff8 ;  /* 0xfffffff801017836 */ /* 0x002fe20000000000 */
[----:B------:R-:W-:Y:S02]  /*0040*/  PRMT R59, RZ, 0x7610, R59 ;  /* 0x00007610ff3b7816 */ /* 0x000fe4000000003b */
[----:B------:R-:W-:Y:S01]  /*0050*/  ELECT P6, URZ, PT ;  /* 0x0000000000ff782f */ /* 0x000fe200038c0000 */
[----:B------:R-:W1:Y:S01]  /*0060*/  LDCU.64 UR48, c[0x0][0x358] ;  /* 0x00006b00ff3077ac */ /* 0x000e620008000a00 */
[----:B---3--:R-:W-:-:S04]  /*0070*/  UISETP.NE.U32.AND UP0, UPT, UR6, URZ, UPT ;  /* 0x000000ff0600728c */ /* 0x008fc8000bf05070 */
[----:B------:R-:W-:Y:S01]  /*0080*/  UISETP.NE.AND.EX UP0, UPT, UR7, URZ, UPT, UP0 ;  /* 0x000000ff0700728c */ /* 0x000fe2000bf05300 */
[----:B--2---:R-:W-:-:S05]  /*0090*/  SHF.R.U32.HI R78, RZ, 0x5, R77 ;  /* 0x00000005ff4e7819 */ /* 0x004fca000001164d */
[----:B------:R-:W2:Y:S02]  /*00a0*/  SHFL.IDX PT, R0, R78, RZ, 0x1f ;  /* 0x00001fff4e007589 */ /* 0x000ea400000e0000 */
[----:B--2---:R-:W-:Y:S01]  /*00b0*/  R2UR UR4, R0 ;  /* 0x00000000000472ca */ /* 0x004fe200000e0000 */
[----:B-1----:R-:W-:-:S14]  /*00c0*/  BRA.U UP0, `(.L_x_0) ;  /* 0x00000001002c7547 */ /* 0x002fdc000b800000 */
[----:B------:R-:W1:Y:S02]  /*00d0*/  LDCU.64 UR8, c[0x0][0x988] ;  /* 0x00013100ff0877ac */ /* 0x000e640008000a00 */
[----:B-1----:R-:W-:-:S04]  /*00e0*/  UISETP.NE.U32.AND UP0, UPT, UR8, URZ, UPT ;  /* 0x000000ff0800728c */ /* 0x002fc8000bf05070 */
[----:B------:R-:W-:-:S09]  /*00f0*/  UISETP.NE.AND.EX UP0, UPT, UR9, URZ, UPT, UP0 ;  /* 0x000000ff0900728c */ /* 0x000fd2000bf05300 */
[----:B------:R-:W-:Y:S05]  /*0100*/  BRA.U !UP0, `(.L_x_1) ;  /* 0x0000000108107547 */ /* 0x000fea000b800000 */
[----:B------:R-:W1:Y:S02]  /*0110*/  LDC.64 R2, c[0x0][0x988] ;  /* 0x00026200ff027b82 */ /* 0x000e640000000a00 */
[----:B-1----:R1:W5:Y:S01]  /*0120*/  LDG.E R35, desc[UR48][R2.64] ;  /* 0x0000003002237981 */ /* 0x002362000c1e1900 */
[----:B------:R-:W-:Y:S01]  /*0130*/  HFMA2 R59, -RZ, RZ, 0, 5.9604644775390625e-08 ;  /* 0x00000001ff3b7431 */ /* 0x000fe200000001ff */
[----:B------:R-:W-:Y:S05]  /*0140*/  BRA `(.L_x_0) ;  /* 0x00000000000c7947 */ /* 0x000fea0003800000 */
.L_x_1:
[----:B------:R-:W1:Y:S01]  /*0150*/  LDCU UR5, c[0x0][0x980] ;  /* 0x00013000ff0577ac */ /* 0x000e620008000800 */
[----:B------:R-:W-:Y:S01]  /*0160*/  HFMA2 R59, -RZ, RZ, 0, 5.9604644775390625e-08 ;  /* 0x00000001ff3b7431 */ /* 0x000fe200000001ff */
[----:B-1----:R-:W-:Y:S02]  /*0170*/  MOV R35, UR5 ;  /* 0x0000000500237c02 */ /* 0x002fe40008000f00 */
.L_x_0:
[----:B------:R-:W2:Y:S02]  /*0180*/  LDCU.64 UR8, c[0x0][0x9b0] ;  /* 0x00013600ff0877ac */ /* 0x000ea40008000a00 */
[----:B--2---:R-:W-:-:S04]  /*0190*/  UISETP.NE.U32.AND UP0, UPT, UR8, URZ, UPT ;  /* 0x000000ff0800728c */ /* 0x004fc8000bf05070 */
[----:B------:R-:W-:-:S09]  /*01a0*/  UISETP.NE.AND.EX UP0, UPT, UR9, URZ, UPT, UP0 ;  /* 0x000000ff0900728c */ /* 0x000fd2000bf05300 */
[----:B------:R-:W-:Y:S05]  /*01b0*/  BRA.U UP0, `(.L_x_2) ;  /* 0x0000000100247547 */ /* 0x000fea000b800000 */
[----:B------:R-:W2:Y:S02]  /*01c0*/  LDCU.64 UR8, c[0x0][0x9a8] ;  /* 0x00013500ff0877ac */ /* 0x000ea40008000a00 */
[----:B--2---:R-:W-:-:S04]  /*01d0*/  UISETP.NE.U32.AND UP0, UPT, UR8, URZ, UPT ;  /* 0x000000ff0800728c */ /* 0x004fc8000bf05070 */
[----:B------:R-:W-:-:S09]  /*01e0*/  UISETP.NE.AND.EX UP0, UPT, UR9, URZ, UPT, UP0 ;  /* 0x000000ff0900728c */ /* 0x000fd2000bf05300 */
[----:B------:R-:W-:Y:S05]  /*01f0*/  BRA.U !UP0, `(.L_x_3) ;  /* 0x00000001080c7547 */ /* 0x000fea000b800000 */
[----:B-1----:R-:W1:Y:S02]  /*0200*/  LDC.64 R2, c[0x0][0x9a8] ;  /* 0x00026a00ff027b82 */ /* 0x002e640000000a00 */
[----:B-1----:R2:W5:Y:S01]  /*0210*/  LDG.E R33, desc[UR48][R2.64] ;  /* 0x0000003002217981 */ /* 0x002562000c1e1900 */
[----:B------:R-:W-:Y:S05]  /*0220*/  BRA `(.L_x_2) ;  /* 0x0000000000087947 */ /* 0x000fea0003800000 */
.L_x_3:
[----:B------:R-:W2:Y:S02]  /*0230*/  LDCU UR5, c[0x0][0x9a0] ;  /* 0x00013400ff0577ac */ /* 0x000ea40008000800 */
[----:B--2---:R-:W-:Y:S02]  /*0240*/  MOV R33, UR5 ;  /* 0x0000000500217c02 */ /* 0x004fe40008000f00 */
.L_x_2:
[----:B------:R-:W-:Y:S01]  /*0250*/  IMAD.U32 R0, RZ, RZ, UR4 ;  /* 0x00000004ff007e24 */ /* 0x000fe2000f8e00ff */
[----:B------:R-:W-:Y:S04]  /*0260*/  BSSY.RECONVERGENT B0, `(.L_x_4) ;  /* 0x000000c000007945 */ /* 0x000fe80003800200 */
[C---:B------:R-:W-:Y:S02]  /*0270*/  ISETP.NE.OR P1, PT, R0.reuse, 0x1, !P6 ;  /* 0x000000010000780c */ /* 0x040fe40007725670 */
[----:B------:R-:W-:-:S11]  /*0280*/  ISETP.NE.OR P0, PT, R0, 0x3, !P6 ;  /* 0x000000030000780c */ /* 0x000fd60007705670 */
[----:B------:R-:W-:Y:S05]  /*0290*/  @P1 BRA `(.L_x_5) ;  /* 0x0000000000201947 */ /* 0x000fea0003800000 */
[----:B------:R-:W3:Y:S02]  /*02a0*/  LDCU.64 UR8, c[0x0][0x348] ;  /* 0x00006900ff0877ac */ /* 0x000ee40008000a00 */
[----:B---3--:R-:W-:Y:S02]  /*02b0*/  UIADD3 UR10, UP1, UPT, UR8, 0x80, URZ ;  /* 0x00000080080a7890 */ /* 0x008fe4000ff3e0ff */
[----:B------:R-:W-:Y:S02]  /*02c0*/  UIADD3 UR8, UP0, UPT, UR8, 0x180, URZ ;  /* 0x0000018008087890 */ /* 0x000fe4000ff1e0ff */
[----:B------:R-:W-:Y:S02]  /*02d0*/  UIADD3.X UR11, UPT, UPT, URZ, UR9, URZ, UP1, !UPT ;  /* 0x00000009ff0b7290 */ /* 0x000fe40008ffe4ff */
[----:B------:R-:W-:-:S07]  /*02e0*/  UIADD3.X UR9, UPT, UPT, URZ, UR9, URZ, UP0, !UPT ;  /* 0x00000009ff097290 */ /* 0x000fce00087fe4ff */
[----:B------:R3:W-:Y:S02]  /*02f0*/  UTMACCTL.PF [UR10] ;  /* 0x000000000a0079b9 */ /* 0x0007e40008040000 */
[----:B------:R3:W-:Y:S02]  /*0300*/  UTMACCTL.PF [UR8] ;  /* 0x00000000080079b9 */ /* 0x0007e40008040000 */
[----:B---3--:R-:W-:Y:S01]  /*0310*/  NOP ;  /* 0x0000000000007918 */ /* 0x008fe20000000000 */
.L_x_5:
[----:B------:R-:W-:Y:S05]  /*0320*/  BSYNC.RECONVERGENT B0 ;  /* 0x0000000000007941 */ /* 0x000fea0003800200 */
.L_x_4:
[----:B------:R-:W-:Y:S04]  /*0330*/  BSSY.RECONVERGENT B0, `(.L_x_6) ;  /* 0x000000a000007945 */ /* 0x000fe80003800200 */
        /* <DEDUP_REMOVED lines=9> */
.L_x_7:
[----:B------:R-:W-:Y:S05]  /*03d0*/  BSYNC.RECONVERGENT B0 ;  /* 0x0000000000007941 */ /* 0x000fea0003800200 */
.L_x_6:
[----:B------:R-:W3:Y:S01]  /*03e0*/  LDCU.64 UR8, c[0x0][0x988] ;  /* 0x00013100ff0877ac */ /* 0x000ee20008000a00 */
[----:B------:R-:W-:Y:S02]  /*03f0*/  UISETP.EQ.U32.AND UP1, UPT, UR6, URZ, UPT ;  /* 0x000000ff0600728c */ /* 0x000fe4000bf22070 */
[----:B------:R-:W-:Y:S02]  /*0400*/  UPLOP3.LUT UP6, UPT, UPT, UPT, UPT, 0x80, 0x8 ;  /* 0x000000000008789c */ /* 0x000fe40003fcf070 */
[----:B---3--:R-:W-:-:S04]  /*0410*/  UISETP.NE.U32.AND UP0, UPT, UR8, URZ, UPT ;  /* 0x000000ff0800728c */ /* 0x008fc8000bf05070 */
[----:B------:R-:W-:-:S04]  /*0420*/  UISETP.NE.AND.EX UP0, UPT, UR9, URZ, UPT, UP0 ;  /* 0x000000ff0900728c */ /* 0x000fc8000bf05300 */
[----:B------:R-:W-:-:S04]  /*0430*/  UISETP.EQ.OR.EX UP2, UPT, UR7, URZ, !UP0, UP1 ;  /* 0x000000ff0700728c */ /* 0x000fc8000c742710 */
[----:B------:R-:W-:-:S05]  /*0440*/  UP2UR UR50, UPR, URZ, 0x4 ;  /* 0x00000004ff327883 */ /* 0x000fca0008000000 */
[----:B------:R-:W-:Y:S07]  /*0450*/  BRA.U !UP2, `(.L_x_8) ;  /* 0x000000010a207547 */ /* 0x000fee000b800000 */
[----:B------:R-:W-:Y:S01]  /*0460*/  UISETP.NE.U32.AND UP2, UPT, UR6, URZ, UPT ;  /* 0x000000ff0600728c */ /* 0x000fe2000bf45070 */
[----:B-----5:R-:W-:Y:S01]  /*0470*/  FSETP.NEU.AND P0, PT, R35, RZ, PT ;  /* 0x000000ff2300720b */ /* 0x020fe20003f0d000 */
[----:B------:R-:W-:Y:S02]  /*0480*/  USEL UR5, URZ, 0xffffffff, UP0 ;  /* 0xffffffffff057887 */ /* 0x000fe40008000000 */
[----:B------:R-:W-:-:S10]  /*0490*/  UISETP.NE.AND.EX UP2, UPT, UR7, URZ, UPT, UP2 ;  /* 0x000000ff0700728c */ /* 0x000fd4000bf45320 */
[----:B------:R-:W-:Y:S01]  /*04a0*/  VOTEU.ANY UP1, P0 ;  /* 0x0000000000ff7886 */ /* 0x000fe20000020100 */
[----:B------:R-:W-:-:S04]  /*04b0*/  @!UP2 USEL UR5, URZ, 0xffffffff, UP1 ;  /* 0xffffffffff05a887 */ /* 0x000fc80008800000 */
[----:B------:R-:W-:-:S04]  /*04c0*/  ULOP3.LUT UR5, UR5, 0x1, URZ, 0xc0, !UPT ;  /* 0x0000000105057892 */ /* 0x000fc8000f8ec0ff */
[----:B------:R-:W-:-:S11]  /*04d0*/  UISETP.NE.U32.AND UP6, UPT, UR5, 0x1, UPT ;  /* 0x000000010500788c */ /* 0x000fd6000bfc5070 */
.L_x_8:
[----:B-12---:R-:W1:Y:S02]  /*04e0*/  SHFL.IDX PT, R2, R78, RZ, 0x1f ;  /* 0x00001fff4e027589 */ /* 0x006e6400000e0000 */
[----:B-1----:R-:W-:-:S13]  /*04f0*/  ISETP.NE.AND P0, PT, R2, RZ, PT ;  /* 0x000000ff0200720c */ /* 0x002fda0003f05270 */
[----:B------:R-:W-:Y:S05]  /*0500*/  @P0 BRA `(.L_x_9) ;  /* 0x0000000400140947 */ /* 0x000fea0003800000 */
[----:B------:R-:W-:Y:S01]  /*0510*/  ELECT P0, URZ, PT ;  /* 0x0000000000ff782f */ /* 0x000fe20003800000 */
[----:B------:R-:W-:-:S12]  /*0520*/  BSSY.RECONVERGENT B0, `(.L_x_9) ;  /* 0x0000043000007945 */ /* 0x000fd80003800200 */
[----:B------:R-:W-:Y:S05]  /*0530*/  @!P0 BRA `(.L_x_10) ;  /* 0x0000000400048947 */ /* 0x000fea0003800000 */
[----:B------:R-:W1:Y:S01]  /*0540*/  S2UR UR7, SR_CgaCtaId ;  /* 0x00000000000779c3 */ /* 0x000e620000008800 */
[----:B------:R-:W-:Y:S01]  /*0550*/  UMOV UR8, 0x400 ;  /* 0x0000040000087882 */ /* 0x000fe20000000000 */
[----:B------:R-:W-:Y:S01]  /*0560*/  UMOV UR6, 0x1 ;  /* 0x0000000100067882 */ /* 0x000fe20000000000 */
[----:B------:R-:W-:Y:S02]  /*0570*/  UMOV UR5, 0x2 ;  /* 0x0000000200057882 */ /* 0x000fe40000000000 */
[----:B------:R-:W-:-:S04]  /*0580*/  UIADD3 UR10, UPT, UPT, -UR5, 0x100000, URZ ;  /* 0x00100000050a7890 */ /* 0x000fc8000fffe1ff */
[----:B------:R-:W-:Y:S02]  /*0590*/  USHF.L.U32 UR11, UR10, 0xb, URZ ;  /* 0x0000000b0a0b7899 */ /* 0x000fe400080006ff */
[----:B------:R-:W-:Y:S02]  /*05a0*/  USHF.L.U32 UR10, UR10, 0x1, URZ ;  /* 0x000000010a0a7899 */ /* 0x000fe400080006ff */
[----:B-1----:R-:W-:Y:S02]  /*05b0*/  ULEA UR7, UR7, UR8, 0x18 ;  /* 0x0000000807077291 */ /* 0x002fe4000f8ec0ff */
[----:B------:R-:W-:-:S04]  /*05c0*/  UIADD3 UR8, UPT, UPT, -UR6, 0x100000, URZ ;  /* 0x0010000006087890 */ /* 0x000fc8000fffe1ff */
[----:B------:R-:W-:Y:S02]  /*05d0*/  USHF.L.U32 UR9, UR8, 0xb, URZ ;  /* 0x0000000b08097899 */ /* 0x000fe400080006ff */
[----:B------:R-:W-:Y:S01]  /*05e0*/  USHF.L.U32 UR8, UR8, 0x1, URZ ;  /* 0x0000000108087899 */ /* 0x000fe200080006ff */
[----:B------:R-:W1:Y:S11]  /*05f0*/  FENCE.VIEW.ASYNC.S ;  /* 0x00000000000073c6 */ /* 0x000e760000000000 */
[----:B-1----:R1:W2:Y:S01]  /*0600*/  SYNCS.EXCH.64 URZ, [UR7], UR8 ;  /* 0x0000000807ff75b2 */ /* 0x0022a20008000100 */
[----:B------:R1:W3:Y:S01]  /*0610*/  SYNCS.EXCH.64 URZ, [UR7+0xd0], UR10 ;  /* 0x0000d00a07ff75b2 */ /* 0x0002e20008000100 */
[----:B------:R1:W4:Y:S01]  /*0620*/  SYNCS.EXCH.64 URZ, [UR7+0x8], UR8 ;  /* 0x0000080807ff75b2 */ /* 0x0003220008000100 */
[----:B------:R1:W1:Y:S01]  /*0630*/  SYNCS.EXCH.64 URZ, [UR7+0xd8], UR10 ;  /* 0x0000d80a07ff75b2 */ /* 0x0002620008000100 */
        /* <DEDUP_REMOVED lines=48> */
[----:B--234-:R-:W-:Y:S01]  /*0940*/  NOP ;  /* 0x0000000000007918 */ /* 0x01cfe20000000000 */
.L_x_10:
[----:B-1----:R-:W-:Y:S05]  /*0950*/  BSYNC.RECONVERGENT B0 ;  /* 0x0000000000007941 */ /* 0x002fea0003800200 */
.L_x_9:
[----:B------:R-:W1:Y:S01]  /*0960*/  SHFL.IDX PT, R2, R78, RZ, 0x1f ;  /* 0x00001fff4e027589 */ /* 0x000e6200000e0000 */
[----:B------:R-:W-:Y:S01]  /*0970*/  NOP ;  /* 0x0000000000007918 */ /* 0x000fe20000000000 */
[----:B-1----:R-:W-:-:S13]  /*0980*/  ISETP.NE.AND P0, PT, R2, 0x1, PT ;  /* 0x000000010200780c */ /* 0x002fda0003f05270 */
[----:B------:R-:W-:Y:S05]  /*0990*/  @P0 BRA `(.L_x_11) ;  /* 0x0000000000500947 */ /* 0x000fea0003800000 */
[----:B------:R-:W1:Y:S01]  /*09a0*/  S2UR UR7, SR_CgaCtaId ;  /* 0x00000000000779c3 */ /* 0x000e620000008800 */
[----:B------:R-:W-:Y:S01]  /*09b0*/  UMOV UR8, 0x400 ;  /* 0x0000040000087882 */ /* 0x000fe20000000000 */
[----:B------:R-:W-:Y:S01]  /*09c0*/  UMOV UR6, 0x20 ;  /* 0x0000002000067882 */ /* 0x000fe20000000000 */
[----:B------:R-:W-:Y:S01]  /*09d0*/  UMOV UR5, 0x80 ;  /* 0x0000008000057882 */ /* 0x000fe20000000000 */
[----:B------:R-:W-:Y:S01]  /*09e0*/  ELECT P0, URZ, PT ;  /* 0x0000000000ff782f */ /* 0x000fe20003800000 */
        /* <DEDUP_REMOVED lines=8> */
[----:B-1----:R1:W2:Y:S01]  /*0a70*/  SYNCS.EXCH.64 URZ, [UR7+0x1a0], UR8 ;  /* 0x0001a00807ff75b2 */ /* 0x0022a20008000100 */
[----:B------:R1:W3:Y:S01]  /*0a80*/  SYNCS.EXCH.64 URZ, [UR7+0x1b8], UR10 ;  /* 0x0001b80a07ff75b2 */ /* 0x0002e20008000100 */
[----:B------:R1:W4:Y:S01]  /*0a90*/  SYNCS.EXCH.64 URZ, [UR7+0x1a8], UR8 ;  /* 0x0001a80807ff75b2 */ /* 0x0003220008000100 */
[----:B------:R1:W1:Y:S01]  /*0aa0*/  SYNCS.EXCH.64 URZ, [UR7+0x1c0], UR10 ;  /* 0x0001c00a07ff75b2 */ /* 0x0002620008000100 */
[----:B------:R1:W1:Y:S01]  /*0ab0*/  SYNCS.EXCH.64 URZ, [UR7+0x1b0], UR8 ;  /* 0x0001b00807ff75b2 */ /* 0x0002620008000100 */
[----:B------:R1:W1:Y:S01]  /*0ac0*/  SYNCS.EXCH.64 URZ, [UR7+0x1c8], UR10 ;  /* 0x0001c80a07ff75b2 */ /* 0x0002620008000100 */
[----:B------:R-:W-:Y:S01]  /*0ad0*/  NOP ;  /* 0x0000000000007918 */ /* 0x000fe20000000000 */
.L_x_11:
[----:B------:R-:W2:Y:S01]  /*0ae0*/  SHFL.IDX PT, R2, R78, RZ, 0x1f ;  /* 0x00001fff4e027589 */ /* 0x000ea200000e0000 */
[----:B------:R-:W-:Y:S01]  /*0af0*/  NOP ;  /* 0x0000000000007918 */ /* 0x000fe20000000000 */
[----:B--2---:R-:W-:-:S13]  /*0b00*/  ISETP.NE.AND P0, PT, R2, 0x3, PT ;  /* 0x000000030200780c */ /* 0x004fda0003f05270 */
[----:B------:R-:W-:Y:S05]  /*0b10*/  @P0 BRA `(.L_x_12) ;  /* 0x0000000000300947 */ /* 0x000fea0003800000 */
[----:B------:R-:W2:Y:S01]  /*0b20*/  S2UR UR6, SR_CgaCtaId ;  /* 0x00000000000679c3 */ /* 0x000ea20000008800 */
[----:B-1----:R-:W-:Y:S01]  /*0b30*/  UMOV UR7, 0x400 ;  /* 0x0000040000077882 */ /* 0x002fe20000000000 */
[----:B------:R-:W-:Y:S01]  /*0b40*/  UMOV UR5, 0x20 ;  /* 0x0000002000057882 */ /* 0x000fe20000000000 */
[----:B------:R-:W-:Y:S01]  /*0b50*/  ELECT P0, URZ, PT ;  /* 0x0000000000ff782f */ /* 0x000fe20003800000 */
[----:B------:R-:W-:-:S04]  /*0b60*/  UIADD3 UR8, UPT, UPT, -UR5, 0x100000, URZ ;  /* 0x0010000005087890 */ /* 0x000fc8000fffe1ff */
[----:B------:R-:W-:Y:S02]  /*0b70*/  USHF.L.U32 UR9, UR8, 0xb, URZ ;  /* 0x0000000b08097899 */ /* 0x000fe400080006ff */
[----:B------:R-:W-:Y:S02]  /*0b80*/  USHF.L.U32 UR8, UR8, 0x1, URZ ;  /* 0x0000000108087899 */ /* 0x000fe400080006ff */
[----:B--2---:R-:W-:Y:S01]  /*0b90*/  ULEA UR6, UR6, UR7, 0x18 ;  /* 0x0000000706067291 */ /* 0x004fe2000f8ec0ff */
[----:B------:R-:W1:Y:S11]  /*0ba0*/  FENCE.VIEW.ASYNC.S ;  /* 0x00000000000073c6 */ /* 0x000e760000000000 */
[----:B-1----:R2:W1:Y:S01]  /*0bb0*/  SYNCS.EXCH.64 URZ, [UR6+0x1d0], UR8 ;  /* 0x0001d00806ff75b2 */ /* 0x0024620008000100 */
[----:B------:R2:W1:Y:S02]  /*0bc0*/  SYNCS.EXCH.64 URZ, [UR6+0x1d8], UR8 ;  /* 0x0001d80806ff75b2 */ /* 0x0004640008000100 */
[----:B--2---:R-:W-:Y:S01]  /*0bd0*/  NOP ;  /* 0x0000000000007918 */ /* 0x004fe20000000000 */
.L_x_12:
[----:B------:R-:W2:Y:S01]  /*0be0*/  SHFL.IDX PT, R2, R78, RZ, 0x1f ;  /* 0x00001fff4e027589 */ /* 0x000ea200000e0000 */
[----:B------:R-:W-:Y:S01]  /*0bf0*/  NOP ;  /* 0x0000000000007918 */ /* 0x000fe20000000000 */
[----:B--2---:R-:W-:-:S13]  /*0c00*/  ISETP.NE.AND P0, PT, R2, 0x4, PT ;  /* 0x000000040200780c */ /* 0x004fda0003f05270 */
[----:B------:R-:W-:Y:S05]  /*0c10*/  @P0 BRA `(.L_x_13) ;  /* 0x0000000000440947 */ /* 0x000fea0003800000 */
[----:B------:R-:W2:Y:S01]  /*0c20*/  S2UR UR6, SR_CgaCtaId ;  /* 0x00000000000679c3 */ /* 0x000ea20000008800 */
[----:B-1----:R-:W-:Y:S01]  /*0c30*/  UMOV UR8, 0x1e0 ;  /* 0x000001e000087882 */ /* 0x002fe20000000000 */
[----:B------:R-:W-:Y:S01]  /*0c40*/  UMOV UR7, 0x400 ;  /* 0x0000040000077882 */ /* 0x000fe20000000000 */
[----:B------:R-:W-:Y:S01]  /*0c50*/  USEL UR8, UR8, 0x1a0, UP6 ;  /* 0x000001a008087887 */ /* 0x000fe2000b000000 */
[----:B------:R-:W-:Y:S01]  /*0c60*/  UMOV UR5, 0x1 ;  /* 0x0000000100057882 */ /* 0x000fe20000000000 */
[----:B------:R-:W-:Y:S01]  /*0c70*/  ELECT P0, URZ, PT ;  /* 0x0000000000ff782f */ /* 0x000fe20003800000 */
[----:B------:R-:W-:-:S04]  /*0c80*/  UIADD3 UR10, UPT, UPT, -UR5, 0x100000, URZ ;  /* 0x00100000050a7890 */ /* 0x000fc8000fffe1ff */
[----:B------:R-:W-:Y:S02]  /*0c90*/  USHF.L.U32 UR11, UR10, 0xb, URZ ;  /* 0x0000000b0a0b7899 */ /* 0x000fe400080006ff */
[----:B------:R-:W-:Y:S02]  /*0ca0*/  USHF.L.U32 UR10, UR10, 0x1, URZ ;  /* 0x000000010a0a7899 */ /* 0x000fe400080006ff */
        /* <DEDUP_REMOVED lines=8> */
.L_x_13:
[----:B------:R-:W2:Y:S01]  /*0d30*/  SHFL.IDX PT, R2, R78, RZ, 0x1f ;  /* 0x00001fff4e027589 */ /* 0x000ea200000e0000 */
[----:B------:R-:W1:Y:S01]  /*0d40*/  S2UR UR46, SR_CgaCtaId ;  /* 0x00000000002e79c3 */ /* 0x000e620000008800 */
[----:B------:R-:W-:Y:S01]  /*0d50*/  NOP ;  /* 0x0000000000007918 */ /* 0x000fe20000000000 */
[----:B--2---:R-:W-:-:S13]  /*0d60*/  ISETP.NE.AND P0, PT, R2, 0x5, PT ;  /* 0x000000050200780c */ /* 0x004fda0003f05270 */
[----:B-1----:R-:W-:Y:S05]  /*0d70*/  @P0 BRA `(.L_x_14) ;  /* 0x0000000000440947 */ /* 0x002fea0003800000 */
[----:B------:R-:W-:Y:S01]  /*0d80*/  UMOV UR7, 0x400 ;  /* 0x0000040000077882 */ /* 0x000fe20000000000 */
[----:B------:R-:W-:Y:S01]  /*0d90*/  UMOV UR6, 0x1 ;  /* 0x0000000100067882 */ /* 0x000fe20000000000 */
[----:B------:R-:W-:Y:S01]  /*0da0*/  UMOV UR5, 0x80 ;  /* 0x0000008000057882 */ /* 0x000fe20000000000 */
[----:B------:R-:W-:Y:S02]  /*0db0*/  ULEA UR7, UR46, UR7, 0x18 ;  /* 0x000000072e077291 */ /* 0x000fe4000f8ec0ff */
[----:B------:R-:W-:-:S04]  /*0dc0*/  UIADD3 UR8, UPT, UPT, -UR6, 0x100000, URZ ;  /* 0x0010000006087890 */ /* 0x000fc8000fffe1ff */
[----:B------:R-:W-:Y:S02]  /*0dd0*/  USHF.L.U32 UR9, UR8, 0xb, URZ ;  /* 0x0000000b08097899 */ /* 0x000fe400080006ff */
[----:B------:R-:W-:Y:S02]  /*0de0*/  USHF.L.U32 UR8, UR8, 0x1, URZ ;  /* 0x0000000108087899 */ /* 0x000fe400080006ff */
[----:B------:R-:W-:-:S04]  /*0df0*/  UIADD3 UR10, UPT, UPT, -UR5, 0x100000, URZ ;  /* 0x00100000050a7890 */ /* 0x000fc8000fffe1ff */
[----:B------:R-:W-:Y:S02]  /*0e00*/  USHF.L.U32 UR11, UR10, 0xb, URZ ;  /* 0x0000000b0a0b7899 */ /* 0x000fe400080006ff */
[----:B------:R-:W-:Y:S01]  /*0e10*/  USHF.L.U32 UR10, UR10, 0x1, URZ ;  /* 0x000000010a0a7899 */ /* 0x000fe200080006ff */
[----:B------:R-:W-:Y:S01]  /*0e20*/  ELECT P0, URZ, PT ;  /* 0x0000000000ff782f */ /* 0x000fe20003800000 */
[----:B------:R-:W1:Y:S02]  /*0e30*/  FENCE.VIEW.ASYNC.S ;  /* 0x00000000000073c6 */ /* 0x000e640000000000 */
[----:B-1----:R1:W2:Y:S08]  /*0e40*/  SYNCS.EXCH.64 URZ, [UR7+0x1f0], UR8 ;  /* 0x0001f00807ff75b2 */ /* 0x0022b00008000100 */
[----:B------:R1:W1:Y:S01]  /*0e50*/  SYNCS.EXCH.64 URZ, [UR7+0x200], UR10 ;  /* 0x0002000a07ff75b2 */ /* 0x0002620008000100 */
[----:B------:R1:W1:Y:S01]  /*0e60*/  SYNCS.EXCH.64 URZ, [UR7+0x1f8], UR8 ;  /* 0x0001f80807ff75b2 */ /* 0x0002620008000100 */
[----:B------:R1:W1:Y:S01]  /*0e70*/  SYNCS.EXCH.64 URZ, [UR7+0x208], UR10 ;  /* 0x0002080a07ff75b2 */ /* 0x0002620008000100 */
[----:B------:R-:W-:Y:S01]  /*0e80*/  NOP ;  /* 0x0000000000007918 */ /* 0x000fe20000000000 */
.L_x_14:
[----:B------:R-:W3:Y:S01]  /*0e90*/  LDCU UR5, c[0x0][0x36c] ;  /* 0x00006d80ff0577ac */ /* 0x000ee20008000800 */
[----:B------:R-:W-:Y:S01]  /*0ea0*/  ISETP.NE.OR P6, PT, R0, 0x2, !P6 ;  /* 0x000000020000780c */ /* 0x000fe200077c5670 */
[----:B------:R-:W-:Y:S01]  /*0eb0*/  NOP ;  /* 0x0000000000007918 */ /* 0x000fe20000000000 */
[----:B------:R-:W-:Y:S01]  /*0ec0*/  LOP3.LUT R8, R77, 0x1f, RZ, 0xc0, !PT ;  /* 0x0000001f4d087812 */ /* 0x000fe200078ec0ff */
[----:B------:R-:W-:Y:S02]  /*0ed0*/  UISETP.NE.AND UP5, UPT, UR4, 0x2, UPT ;  /* 0x000000020400788c */ /* 0x000fe4000bfa5270 */
[----:B------:R-:W-:Y:S02]  /*0ee0*/  UISETP.NE.AND UP4, UPT, UR4, URZ, UPT ;  /* 0x000000ff0400728c */ /* 0x000fe4000bf85270 */
[----:B---3--:R-:W-:-:S09]  /*0ef0*/  UISETP.EQ.U32.AND UP1, UPT, UR5, 0x1, UPT ;  /* 0x000000010500788c */ /* 0x008fd2000bf22070 */
[----:B------:R-:W-:Y:S05]  /*0f00*/  BRA.U !UP1, `(.L_x_15) ;  /* 0x0000000109087547 */ /* 0x000fea000b800000 */
[----:B-12-4-:R-:W-:Y:S01]  /*0f10*/  UCGABAR_ARV ;  /* 0x00000000000079c7 */ /* 0x016fe20008000000 */
[----:B------:R-:W-:Y:S05]  /*0f20*/  BRA `(.L_x_16) ;  /* 0x0000000000047947 */ /* 0x000fea0003800000 */
.L_x_15:
[----:B-12-4-:R-:W-:Y:S01]  /*0f30*/  NOP ;  /* 0x0000000000007918 */ /* 0x016fe20000000000 */
.L_x_16:
[----:B------:R-:W1:Y:S01]  /*0f40*/  S2R R18, SR_CTAID.Y ;  /* 0x0000000000127919 */ /* 0x000e620000002600 */
[----:B------:R-:W2:Y:S01]  /*0f50*/  S2UR UR6, SR_CTAID.X ;  /* 0x00000000000679c3 */ /* 0x000ea20000002500 */
[----:B------:R-:W-:-:S05]  /*0f60*/  CS2R.32 R64, SR_CgaSize ;  /* 0x0000000000407805 */ /* 0x000fca0000008a00 */
[----:B------:R-:W-:-:S05]  /*0f70*/  IMAD R64, R64, -0xa0, RZ ;  /* 0xffffff6040407824 */ /* 0x000fca00078e02ff */
[----:B------:R-:W-:-:S14]  /*0f80*/  R2UR UR7, R64 ;  /* 0x00000000400772ca */ /* 0x000fdc00000e0000 */
[----:B------:R-:W3:Y:S01]  /*0f90*/  LDCU UR7, c[0x0][UR7+0x2b0] ;  /* 0x00005600070777ac */ /* 0x000ee20008000800 */
[----:B------:R-:W-:-:S05]  /*0fa0*/  CS2R.32 R64, SR_CgaSize ;  /* 0x0000000000407805 */ /* 0x000fca0000008a00 */
[----:B------:R-:W-:-:S05]  /*0fb0*/  IMAD R64, R64, -0xa0, RZ ;  /* 0xffffff6040407824 */ /* 0x000fca00078e02ff */
[----:B------:R-:W-:-:S14]  /*0fc0*/  R2UR UR5, R64 ;  /* 0x00000000400572ca */ /* 0x000fdc00000e0000 */
[----:B------:R-:W4:Y:S01]  /*0fd0*/  LDCU UR5, c[0x0][UR5+0x2b4] ;  /* 0x00005680050577ac */ /* 0x000f220008000800 */
[----:B------:R-:W4:Y:S01]  /*0fe0*/  LDC R11, c[0x0][0xc24] ;  /* 0x00030900ff0b7b82 */ /* 0x000f220000000800 */
[----:B------:R-:W-:Y:S02]  /*0ff0*/  USHF.L.U32 UR44, UR46, 0xa, URZ ;  /* 0x0000000a2e2c7899 */ /* 0x000fe400080006ff */
[----:B------:R-:W-:Y:S02]  /*1000*/  USHF.L.U32 UR24, UR46, 0x4, URZ ;  /* 0x000000042e187899 */ /* 0x000fe400080006ff */
[----:B------:R-:W-:Y:S02]  /*1010*/  ULOP3.LUT UR44, UR44, 0x400, URZ, 0xc0, !UPT ;  /* 0x000004002c2c7892 */ /* 0x000fe4000f8ec0ff */
[----:B------:R-:W-:Y:S01]  /*1020*/  ULOP3.LUT UR24, UR24, 0x10, URZ, 0xc0, !UPT ;  /* 0x0000001018187892 */ /* 0x000fe2000f8ec0ff */
[----:B------:R-:W-:-:S05]  /*1030*/  CS2R.32 R5, SR_CgaSize ;  /* 0x0000000000057805 */ /* 0x000fca0000008a00 */
[----:B------:R-:W-:-:S06]  /*1040*/  IMAD R5, R5, -0xa0, RZ ;  /* 0xffffff6005057824 */ /* 0x000fcc00078e02ff */
[----:B------:R-:W4:Y:S01]  /*1050*/  LDC R5, c[0x0][R5+0x2a0] ;  /* 0x0000a80005057b82 */ /* 0x000f220000000800 */
[----:B------:R-:W-:Y:S01]  /*1060*/  UISETP.NE.AND UP2, UPT, UR4, 0x2, UPT ;  /* 0x000000020400788c */ /* 0x000fe2000bf45270 */
[----:B--2---:R-:W-:Y:S02]  /*1070*/  I2FP.F32.U32 R64, UR6 ;  /* 0x0000000600407c45 */ /* 0x004fe40008201000 */
[----:B------:R-:W-:-:S05]  /*1080*/  CS2R.32 R58, SR_CgaSize ;  /* 0x00000000003a7805 */ /* 0x000fca0000008a00 */
[----:B------:R-:W-:-:S06]  /*1090*/  IMAD R58, R58, -0xa0, RZ ;  /* 0xffffff603a3a7824 */ /* 0x000fcc00078e02ff */
[----:B------:R-:W2:Y:S01]  /*10a0*/  LDC R58, c[0x0][R58+0x2a4] ;  /* 0x0000a9003a3a7b82 */ /* 0x000ea20000000800 */
[----:B------:R-:W-:Y:S01]  /*10b0*/  MOV R19, UR6 ;  /* 0x0000000600137c02 */ /* 0x000fe20008000f00 */
[----:B---3--:R-:W-:Y:S01]  /*10c0*/  FMUL R64, R64, UR7 ;  /* 0x0000000740407c20 */ /* 0x008fe20008400000 */
[----:B-1----:R-:W-:-:S05]  /*10d0*/  I2FP.F32.U32 R0, R18 ;  /* 0x0000001200007245 */ /* 0x002fca0000201000 */
[----:B------:R-:W1:Y:S01]  /*10e0*/  S2UR UR47, SR_CTAID.Z ;  /* 0x00000000002f79c3 */ /* 0x000e620000002700 */
[----:B----4-:R-:W-:Y:S01]  /*10f0*/  ISETP.GE.AND P0, PT, R11, 0x1, PT ;  /* 0x000000010b00780c */ /* 0x010fe20003f06270 */
[----:B------:R-:W3:Y:S01]  /*1100*/  F2I.U32.TRUNC.NTZ R64, R64 ;  /* 0x0000004000407305 */ /* 0x000ee2000020f000 */
[----:B------:R-:W-:Y:S01]  /*1110*/  FMUL R0, R0, UR5 ;  /* 0x0000000500007c20 */ /* 0x000fe20008400000 */
[----:B------:R-:W4:Y:S04]  /*1120*/  LDCU UR5, c[0x0][0xc30] ;  /* 0x00018600ff0577ac */ /* 0x000f280008000800 */
[----:B------:R-:W1:Y:S02]  /*1130*/  LDC R26, c[0x0][0xc24] ;  /* 0x00030900ff1a7b82 */ /* 0x000e640000000800 */
[----:B------:R-:W4:Y:S01]  /*1140*/  F2I.U32.TRUNC.NTZ R3, R0 ;  /* 0x0000000000037305 */ /* 0x000f22000020f000 */
[----:B---3--:R-:W-:-:S05]  /*1150*/  IADD3 R64, PT, PT, -R64, RZ, RZ ;  /* 0x000000ff40407210 */ /* 0x008fca0007ffe1ff */
[----:B------:R-:W-:Y:S01]  /*1160*/  IMAD R64, R5, R64, UR6 ;  /* 0x0000000605407e24 */ /* 0x000fe2000f8e0240 */
[----:B----4-:R-:W-:Y:S02]  /*1170*/  IADD3 R3, PT, PT, -R3, RZ, RZ ;  /* 0x000000ff03037210 */ /* 0x010fe40007ffe1ff */
[----:B------:R-:W-:-:S03]  /*1180*/  PRMT R0, RZ, 0x7610, R0 ;  /* 0x00007610ff007816 */ /* 0x000fc60000000000 */
[----:B--2---:R-:W-:Y:S01]  /*1190*/  IMAD R58, R58, R3, R18 ;  /* 0x000000033a3a7224 */ /* 0x004fe200078e0212 */
[----:B------:R-:W-:Y:S06]  /*11a0*/  BRA.U UP4, `(.L_x_17) ;  /* 0x0000000104207547 */ /* 0x000fec000b800000 */
[C---:B------:R-:W-:Y:S02]  /*11b0*/  ISETP.NE.AND P3, PT, R58.reuse, RZ, PT ;  /* 0x000000ff3a00720c */ /* 0x040fe40003f65270 */
[----:B------:R-:W-:Y:S02]  /*11c0*/  ISETP.NE.AND P1, PT, R58, RZ, PT ;  /* 0x000000ff3a00720c */ /* 0x000fe40003f25270 */
[C---:B------:R-:W-:Y:S02]  /*11d0*/  ISETP.NE.AND P2, PT, R64.reuse, 0x1, PT ;  /* 0x000000014000780c */ /* 0x040fe40003f45270 */
[----:B------:R-:W-:Y:S02]  /*11e0*/  SEL R0, RZ, 0x2, P3 ;  /* 0x00000002ff007807 */ /* 0x000fe40001800000 */
[----:B------:R-:W-:Y:S02]  /*11f0*/  ISETP.EQ.OR P1, PT, R64, RZ, !P1 ;  /* 0x000000ff4000720c */ /* 0x000fe40004f22670 */
[----:B------:R-:W-:-:S02]  /*1200*/  SEL R0, R0, 0x2, P2 ;  /* 0x0000000200007807 */ /* 0x000fc40001000000 */
[----:B------:R-:W-:-:S05]  /*1210*/  SEL R3, RZ, 0x1, !P1 ;  /* 0x00000001ff037807 */ /* 0x000fca0004800000 */
[----:B------:R-:W-:Y:S02]  /*1220*/  IMAD.IADD R0, R3, 0x1, R0 ;  /* 0x0000000103007824 */ /* 0x000fe400078e0200 */
.L_x_17:
[----:B------:R-:W-:Y:S05]  /*1230*/  @!P0 BRA `(.L_x_18) ;  /* 0x0000000000b88947 */ /* 0x000fea0003800000 */
[----:B------:R-:W2:Y:S01]  /*1240*/  LDC.64 R4, c[0x0][0xc18] ;  /* 0x00030600ff047b82 */ /* 0x000ea20000000a00 */
[----:B------:R-:W-:-:S07]  /*1250*/  ISETP.NE.AND P0, PT, R11, 0x1, PT ;  /* 0x000000010b00780c */ /* 0x000fce0003f05270 */
[----:B------:R-:W3:Y:S08]  /*1260*/  LDC R10, c[0x0][0xc0c] ;  /* 0x00030300ff0a7b82 */ /* 0x000ef00000000800 */
[----:B------:R-:W4:Y:S08]  /*1270*/  LDC R13, c[0x0][0x370] ;  /* 0x0000dc00ff0d7b82 */ /* 0x000f300000000800 */
[----:B------:R-:W1:Y:S01]  /*1280*/  LDC R12, c[0x0][0x374] ;  /* 0x0000dd00ff0c7b82 */ /* 0x000e620000000800 */
[----:B--2---:R-:W-:-:S07]  /*1290*/  ISETP.NE.AND P1, PT, R4, 0x1, PT ;  /* 0x000000010400780c */ /* 0x004fce0003f25270 */
[----:B------:R-:W4:Y:S01]  /*12a0*/  LDC.64 R6, c[0x0][0xc10] ;  /* 0x00030400ff067b82 */ /* 0x000f220000000a00 */
[----:B---3--:R-:W-:-:S07]  /*12b0*/  ISETP.NE.AND P2, PT, R10, 0x1, PT ;  /* 0x000000010a00780c */ /* 0x008fce0003f45270 */
[----:B------:R-:W2:Y:S08]  /*12c0*/  LDC R9, c[0x0][0xc20] ;  /* 0x00030800ff097b82 */ /* 0x000eb00000000800 */
[----:B------:R-:W3:Y:S01]  /*12d0*/  LDC.64 R2, c[0x0][0xc28] ;  /* 0x00030a00ff027b82 */ /* 0x000ee20000000a00 */
[----:B-1----:R-:W-:-:S04]  /*12e0*/  IMAD.HI.U32 R14, R12, R5, RZ ;  /* 0x000000050c0e7227 */ /* 0x002fc800078e00ff */
[----:B----4-:R-:W-:-:S04]  /*12f0*/  IMAD.HI.U32 R16, R13, R6, RZ ;  /* 0x000000060d107227 */ /* 0x010fc800078e00ff */
[----:B------:R-:W-:Y:S01]  /*1300*/  IMAD.HI.U32 R20, R19, R6, RZ ;  /* 0x0000000613147227 */ /* 0x000fe200078e00ff */
[----:B------:R-:W-:Y:S02]  /*1310*/  @P2 SHF.R.U32.HI R13, RZ, R7, R16 ;  /* 0x00000007ff0d2219 */ /* 0x000fe40000011610 */
[----:B--2---:R-:W-:Y:S01]  /*1320*/  @P1 SHF.R.U32.HI R12, RZ, R9, R14 ;  /* 0x00000009ff0c1219 */ /* 0x004fe2000001160e */
[----:B------:R-:W-:Y:S01]  /*1330*/  IMAD.HI.U32 R16, R18, R5, RZ ;  /* 0x0000000512107227 */ /* 0x000fe200078e00ff */
[----:B------:R-:W-:-:S04]  /*1340*/  SHF.R.U32.HI R20, RZ, R7, R20 ;  /* 0x00000007ff147219 */ /* 0x000fc80000011614 */
[----:B------:R-:W-:Y:S01]  /*1350*/  SHF.R.U32.HI R9, RZ, R9, R16 ;  /* 0x00000009ff097219 */ /* 0x000fe20000011610 */
[----:B---3--:R-:W-:Y:S01]  /*1360*/  IMAD.HI.U32 R14, R12, R2, RZ ;  /* 0x000000020c0e7227 */ /* 0x008fe200078e00ff */
[----:B------:R-:W-:Y:S02]  /*1370*/  SEL R5, R19, R20, !P2 ;  /* 0x0000001413057207 */ /* 0x000fe40005000000 */
[----:B------:R-:W-:Y:S01]  /*1380*/  SEL R9, R18, R9, !P1 ;  /* 0x0000000912097207 */ /* 0x000fe20004800000 */
[----:B------:R-:W-:Y:S01]  /*1390*/  IMAD.HI.U32 R6, R13, R2, RZ ;  /* 0x000000020d067227 */ /* 0x000fe200078e00ff */
[-C--:B------:R-:W-:Y:S02]  /*13a0*/  @P0 SHF.R.U32.HI R12, RZ, R3.reuse, R14 ;  /* 0x00000003ff0c0219 */ /* 0x080fe4000001160e */
[----:B------:R-:W-:Y:S02]  /*13b0*/  IADD3 R7, PT, PT, -R9, RZ, RZ ;  /* 0x000000ff09077210 */ /* 0x000fe40007ffe1ff */
[----:B------:R-:W-:Y:S01]  /*13c0*/  @P0 SHF.R.U32.HI R13, RZ, R3, R6 ;  /* 0x00000003ff0d0219 */ /* 0x000fe20000011606 */
[----:B------:R-:W-:-:S02]  /*13d0*/  IMAD R12, R12, R11, RZ ;  /* 0x0000000b0c0c7224 */ /* 0x000fc400078e02ff */
[----:B------:R-:W-:Y:S02]  /*13e0*/  IMAD R7, R4, R7, R18 ;  /* 0x0000000704077224 */ /* 0x000fe400078e0212 */
[----:B------:R-:W-:Y:S01]  /*13f0*/  IMAD R6, R13, R11, RZ ;  /* 0x0000000b0d067224 */ /* 0x000fe200078e02ff */
[----:B------:R-:W-:-:S04]  /*1400*/  ISETP.GE.AND P1, PT, R9, R12, PT ;  /* 0x0000000c0900720c */ /* 0x000fc80003f26270 */
[----:B------:R-:W-:Y:S01]  /*1410*/  ISETP.GE.OR P1, PT, R5, R6, P1 ;  /* 0x000000060500720c */ /* 0x000fe20000f26670 */
[----:B------:R-:W-:-:S05]  /*1420*/  IMAD.HI.U32 R6, R9, R2, RZ ;  /* 0x0000000209067227 */ /* 0x000fca00078e00ff */
[----:B------:R-:W-:-:S04]  /*1430*/  SHF.R.U32.HI R6, RZ, R3, R6 ;  /* 0x00000003ff067219 */ /* 0x000fc80000011606 */
[----:B------:R-:W-:-:S03]  /*1440*/  SEL R6, R9, R6, !P0 ;  /* 0x0000000609067207 */ /* 0x000fc60004000000 */
[----:B------:R-:W-:Y:S01]  /*1450*/  @!P1 IMAD.HI.U32 R12, R5, R2, RZ ;  /* 0x00000002050c9227 */ /* 0x000fe200078e00ff */
[----:B------:R-:W-:-:S04]  /*1460*/  IADD3 R2, PT, PT, -R6, RZ, RZ ;  /* 0x000000ff06027210 */ /* 0x000fc80007ffe1ff */
[----:B------:R-:W-:Y:S01]  /*1470*/  @!P1 SHF.R.U32.HI R12, RZ, R3, R12 ;  /* 0x00000003ff0c9219 */ /* 0x000fe2000001160c */
[----:B------:R-:W-:-:S03]  /*1480*/  IMAD R2, R11, R2, R9 ;  /* 0x000000020b027224 */ /* 0x000fc600078e0209 */
[----:B------:R-:W-:-:S05]  /*1490*/  @!P1 SEL R3, R5, R12, !P0 ;  /* 0x0000000c05039207 */ /* 0x000fca0004000000 */
[--C-:B------:R-:W-:Y:S02]  /*14a0*/  @!P1 IMAD.IADD R6, R6, 0x1, -R3.reuse ;  /* 0x0000000106069824 */ /* 0x100fe400078e0a03 */
[----:B------:R-:W-:Y:S01]  /*14b0*/  @!P1 IMAD R3, R2, R13, R3 ;  /* 0x0000000d02039224 */ /* 0x000fe200078e0203 */
[----:B------:R-:W-:Y:S01]  /*14c0*/  IADD3 R2, PT, PT, -R5, RZ, RZ ;  /* 0x000000ff05027210 */ /* 0x000fe20007ffe1ff */
[----:B------:R-:W-:Y:S02]  /*14d0*/  @!P1 IMAD R9, R6, R11, R5 ;  /* 0x0000000b06099224 */ /* 0x000fe400078e0205 */
[----:B------:R-:W-:Y:S02]  /*14e0*/  @!P1 IMAD.MOV.U32 R5, RZ, RZ, R3 ;  /* 0x000000ffff059224 */ /* 0x000fe400078e0003 */
[----:B------:R-:W-:Y:S02]  /*14f0*/  IMAD R2, R10, R2, R19 ;  /* 0x000000020a027224 */ /* 0x000fe400078e0213 */
[----:B------:R-:W-:-:S02]  /*1500*/  IMAD R18, R9, R4, R7 ;  /* 0x0000000409127224 */ /* 0x000fc400078e0207 */
[----:B------:R-:W-:Y:S02]  /*1510*/  IMAD R19, R5, R10, R2 ;  /* 0x0000000a05137224 */ /* 0x000fe400078e0202 */
.L_x_18:
[----:B------:R-:W-:-:S09]  /*1520*/  UISETP.NE.AND UP3, UPT, UR5, 0x1, UPT ;  /* 0x000000010500788c */ /* 0x000fd2000bf65270 */
[----:B------:R-:W-:Y:S05]  /*1530*/  BRA.U UP3, `(.L_x_19) ;  /* 0x0000000103407547 */ /* 0x000fea000b800000 */
[----:B------:R-:W2:Y:S08]  /*1540*/  LDC.64 R4, c[0x0][0xc10] ;  /* 0x00030400ff047b82 */ /* 0x000eb00000000a00 */
[----:B------:R-:W3:Y:S08]  /*1550*/  LDC.64 R2, c[0x0][0xc18] ;  /* 0x00030600ff027b82 */ /* 0x000ef00000000a00 */
[----:B------:R-:W4:Y:S08]  /*1560*/  LDC R6, c[0x0][0xc20] ;  /* 0x00030800ff067b82 */ /* 0x000f300000000800 */
[----:B------:R-:W1:Y:S01]  /*1570*/  LDC R10, c[0x0][0xc0c] ;  /* 0x00030300ff0a7b82 */ /* 0x000e620000000800 */
[----:B--2---:R-:W-:-:S05]  /*1580*/  IMAD.HI.U32 R4, R19, R4, RZ ;  /* 0x0000000413047227 */ /* 0x004fca00078e00ff */
[----:B------:R-:W-:Y:S01]  /*1590*/  SHF.R.U32.HI R4, RZ, R5, R4 ;  /* 0x00000005ff047219 */ /* 0x000fe20000011604 */
[----:B---3--:R-:W-:Y:S01]  /*15a0*/  IMAD.HI.U32 R3, R18, R3, RZ ;  /* 0x0000000312037227 */ /* 0x008fe200078e00ff */
[----:B------:R-:W-:-:S04]  /*15b0*/  ISETP.NE.AND P0, PT, R2, 0x1, PT ;  /* 0x000000010200780c */ /* 0x000fc80003f05270 */
[----:B----4-:R-:W-:-:S04]  /*15c0*/  SHF.R.U32.HI R3, RZ, R6, R3 ;  /* 0x00000006ff037219 */ /* 0x010fc80000011603 */
[----:B------:R-:W-:Y:S02]  /*15d0*/  SEL R3, R18, R3, !P0 ;  /* 0x0000000312037207 */ /* 0x000fe40004000000 */
[----:B-1----:R-:W-:-:S04]  /*15e0*/  ISETP.NE.AND P1, PT, R10, 0x1, PT ;  /* 0x000000010a00780c */ /* 0x002fc80003f25270 */
[----:B------:R-:W-:-:S05]  /*15f0*/  SEL R4, R19, R4, !P1 ;  /* 0x0000000413047207 */ /* 0x000fca0004800000 */
[----:B------:R-:W-:Y:S02]  /*1600*/  IMAD.IADD R5, R3, 0x1, -R4 ;  /* 0x0000000103057824 */ /* 0x000fe400078e0a04 */
[----:B------:R-:W-:Y:S02]  /*1610*/  IMAD.IADD R3, R4, 0x1, -R3 ;  /* 0x0000000104037824 */ /* 0x000fe400078e0a03 */
[----:B------:R-:W-:Y:S02]  /*1620*/  IMAD R19, R5, R10, R19 ;  /* 0x0000000a05137224 */ /* 0x000fe400078e0213 */
[----:B------:R-:W-:Y:S02]  /*1630*/  IMAD R18, R3, R2, R18 ;  /* 0x0000000203127224 */ /* 0x000fe400078e0212 */
.L_x_19:
[----:B------:R-:W-:Y:S05]  /*1640*/  BRA.U !UP1, `(.L_x_20) ;  /* 0x00000001090c7547 */ /* 0x000fea000b800000 */
[----:B------:R-:W-:Y:S01]  /*1650*/  UCGABAR_WAIT ;  /* 0x0000000000007dc7 */ /* 0x000fe20008000000 */
[----:B------:R-:W-:Y:S01]  /*1660*/  CCTL.IVALL ;  /* 0x00000000ff00798f */ /* 0x000fe20002000000 */
[----:B------:R-:W-:Y:S05]  /*1670*/  BRA `(.L_x_21) ;  /* 0x0000000000047947 */ /* 0x000fea0003800000 */
.L_x_20:
[----:B------:R-:W-:Y:S06]  /*1680*/  BAR.SYNC.DEFER_BLOCKING 0x0 ;  /* 0x0000000000007b1d */ /* 0x000fec0000010000 */
.L_x_21:
[----:B------:R-:W-:Y:S05]  /*1690*/  BRA.U UP2, `(.L_x_22) ;  /* 0x0000002902187547 */ /* 0x000fea000b800000 */
[----:B------:R-:W2:Y:S01]  /*16a0*/  LDCU UR50, c[0x0][0x394] ;  /* 0x00007280ff3277ac */ /* 0x000ea20008000800 */
[----:B------:R-:W3:Y:S01]  /*16b0*/  LDC R2, c[0x0][0x5d8] ;  /* 0x00017600ff027b82 */ /* 0x000ee20000000800 */
[----:B------:R-:W-:Y:S01]  /*16c0*/  PLOP3.LUT P4, PT, PT, PT, UP6, 0x80, 0x8 ;  /* 0x000000000008781c */ /* 0x000fe20003f8f068 */
[----:B------:R-:W-:Y:S01]  /*16d0*/  IMAD.MOV.U32 R10, RZ, RZ, 0x1 ;  /* 0x00000001ff0a7424 */ /* 0x000fe200078e00ff */
[----:B------:R-:W-:Y:S01]  /*16e0*/  UISETP.NE.AND UP0, UPT, UR4, URZ, UPT ;  /* 0x000000ff0400728c */ /* 0x000fe2000bf05270 */
[----:B------:R-:W-:Y:S01]  /*16f0*/  ISETP.EQ.OR P5, PT, R8, RZ, P6 ;  /* 0x000000ff0800720c */ /* 0x000fe200037a2670 */
[----:B-1----:R-:W-:Y:S01]  /*1700*/  USEL UR47, URZ, 0x1, UP5 ;  /* 0x00000001ff2f7887 */ /* 0x002fe2000a800000 */
[----:B------:R-:W-:Y:S01]  /*1710*/  PLOP3.LUT P4, PT, P4, PT, PT, 0x8, 0x80 ;  /* 0x000000000080781c */ /* 0x000fe2000278e170 */
[----:B------:R-:W-:Y:S01]  /*1720*/  IMAD.MOV.U32 R8, RZ, RZ, RZ ;  /* 0x000000ffff087224 */ /* 0x000fe200078e00ff */
[----:B------:R-:W1:Y:S01]  /*1730*/  LDC R9, c[0x0][0x370] ;  /* 0x0000dc00ff097b82 */ /* 0x000e620000000800 */
[----:B------:R-:W4:Y:S01]  /*1740*/  LDCU.64 UR54, c[0x0][0x348] ;  /* 0x00006900ff3677ac */ /* 0x000f220008000a00 */
[----:B------:R-:W-:Y:S01]  /*1750*/  USEL UR47, UR47, 0x2, UP0 ;  /* 0x000000022f2f7887 */ /* 0x000fe20008000000 */
[----:B------:R-:W-:-:S05]  /*1760*/  UMOV UR48, URZ ;  /* 0x000000ff00307c82 */ /* 0x000fca0008000000 */
[----:B------:R-:W1:Y:S01]  /*1770*/  LDC R0, c[0x0][0x374] ;  /* 0x0000dd00ff007b82 */ /* 0x000e620000000800 */
[----:B--2---:R-:W-:Y:S02]  /*1780*/  UIADD3 UR5, UPT, UPT, UR50, 0x1f, URZ ;  /* 0x0000001f32057890 */ /* 0x004fe4000fffe0ff */
[----:B------:R-:W-:Y:S02]  /*1790*/  UIADD3 UR4, UPT, UPT, UR50, -0x1, URZ ;  /* 0xffffffff32047890 */ /* 0x000fe4000fffe0ff */
[----:B------:R-:W-:Y:S02]  /*17a0*/  USHF.R.S32.HI UR52, URZ, 0x1f, UR5 ;  /* 0x0000001fff347899 */ /* 0x000fe40008011405 */
[----:B------:R-:W-:Y:S01]  /*17b0*/  UISETP.GE.U32.AND UP2, UPT, UR4, -0x3f, UPT ;  /* 0xffffffc10400788c */ /* 0x000fe2000bf46070 */
[----:B---3--:R-:W-:Y:S01]  /*17c0*/  VIADD R2, R2, 0x3f ;  /* 0x0000003f02027836 */ /* 0x008fe20000000000 */
[----:B------:R-:W-:Y:S02]  /*17d0*/  ULEA.HI UR52, UR52, UR5, URZ, 0x5 ;  /* 0x0000000534347291 */ /* 0x000fe4000f8f28ff */
[----:B------:R-:W-:-:S02]  /*17e0*/  UIADD3 UR50, UPT, UPT, UR50, 0x3e, URZ ;  /* 0x0000003e32327890 */ /* 0x000fc4000fffe0ff */
[----:B------:R-:W-:Y:S01]  /*17f0*/  USHF.R.S32.HI UR52, URZ, 0x5, UR52 ;  /* 0x00000005ff347899 */ /* 0x000fe20008011434 */
[----:B------:R-:W-:-:S03]  /*1800*/  SHF.R.S32.HI R15, RZ, 0x1f, R2 ;  /* 0x0000001fff0f7819 */ /* 0x000fc60000011402 */
[----:B------:R-:W-:Y:S01]  /*1810*/  UISETP.LT.U32.AND UP1, UPT, UR52, 0x1a, UPT ;  /* 0x0000001a3400788c */ /* 0x000fe2000bf21070 */
[----:B------:R-:W-:-:S03]  /*1820*/  LEA.HI R15, R15, R2, RZ, 0x6 ;  /* 0x000000020f0f7211 */ /* 0x000fc600078f30ff */
[----:B------:R-:W-:Y:S01]  /*1830*/  USEL UR51, UR52, 0x1a, UP1 ;  /* 0x0000001a34337887 */ /* 0x000fe20008800000 */
[----:B------:R-:W-:-:S03]  /*1840*/  SHF.R.S32.HI R15, RZ, 0x6, R15 ;  /* 0x00000006ff0f7819 */ /* 0x000fc6000001140f */
[----:B------:R-:W-:Y:S02]  /*1850*/  UIADD3 UR46, UPT, UPT, UR51, -0x1, URZ ;  /* 0xffffffff332e7890 */ /* 0x000fe4000fffe0ff */
[----:B------:R-:W-:Y:S02]  /*1860*/  @UP2 UIADD3 UR46, UPT, UPT, UR51, URZ, URZ ;  /* 0x000000ff332e2290 */ /* 0x000fe4000fffe0ff */
[----:B------:R-:W-:Y:S02]  /*1870*/  UIADD3 UR49, UPT, UPT, UR52, -UR51, URZ ;  /* 0x8000003334317290 */ /* 0x000fe4000fffe0ff */
[----:B-1--4-:R-:W-:-:S12]  /*1880*/  UIADD3 UR46, UPT, UPT, UR46, 0x1, URZ ;  /* 0x000000012e2e7890 */ /* 0x012fd8000fffe0ff */
.L_x_40:
[-C--:B------:R-:W-:Y:S01]  /*1890*/  IABS R5, R15.reuse ;  /* 0x0000000f00057213 */ /* 0x080fe20000000000 */
[----:B-1----:R-:W1:Y:S01]  /*18a0*/  LDC R7, c[0x0][0x5dc] ;  /* 0x00017700ff077b82 */ /* 0x002e620000000800 */
[----:B------:R-:W-:Y:S01]  /*18b0*/  IABS R2, R18 ;  /* 0x0000001200027213 */ /* 0x000fe20000000000 */
[----:B------:R-:W-:Y:S01]  /*18c0*/  UMOV UR4, 0x400 ;  /* 0x0000040000047882 */ /* 0x000fe20000000000 */
[----:B------:R-:W2:Y:S01]  /*18d0*/  I2F.RP R6, R5 ;  /* 0x0000000500067306 */ /* 0x000ea20000209400 */
[----:B------:R-:W-:Y:S01]  /*18e0*/  IABS R3, R15 ;  /* 0x0000000f00037213 */ /* 0x000fe20000000000 */
[----:B------:R-:W-:Y:S01]  /*18f0*/  UISETP.GE.U32.AND UP0, UPT, UR50, 0x3f, UPT ;  /* 0x0000003f3200788c */ /* 0x000fe2000bf06070 */
[----:B------:R-:W-:Y:S01]  /*1900*/  R2UR UR38, R19 ;  /* 0x00000000132672ca */ /* 0x000fe200000e0000 */
[----:B------:R-:W-:Y:S01]  /*1910*/  UMOV UR25, URZ ;  /* 0x000000ff00197c82 */ /* 0x000fe20008000000 */
[----:B------:R-:W-:Y:S01]  /*1920*/  IADD3 R3, PT, PT, RZ, -R3, RZ ;  /* 0x80000003ff037210 */ /* 0x000fe20007ffe0ff */
[----:B------:R-:W3:Y:S02]  /*1930*/  S2UR UR45, SR_CgaCtaId ;  /* 0x00000000002d79c3 */ /* 0x000ee40000008800 */
[----:B--2---:R-:W2:Y:S08]  /*1940*/  MUFU.RCP R20, R6 ;  /* 0x0000000600147308 */ /* 0x004eb00000001000 */
[----:B------:R-:W-:Y:S01]  /*1950*/  USHF.L.U32 UR38, UR38, 0x6, URZ ;  /* 0x0000000626267899 */ /* 0x000fe200080006ff */
[----:B-1----:R-:W-:-:S04]  /*1960*/  IABS R12, R7 ;  /* 0x00000007000c7213 */ /* 0x002fc80000000000 */
[----:B------:R-:W1:Y:S01]  /*1970*/  I2F.RP R6, R12 ;  /* 0x0000000c00067306 */ /* 0x000e620000209400 */
[----:B---3--:R-:W-:Y:S01]  /*1980*/  ULEA UR45, UR45, UR4, 0x18 ;  /* 0x000000042d2d7291 */ /* 0x008fe2000f8ec0ff */
[----:B--2---:R-:W-:-:S03]  /*1990*/  VIADD R20, R20, 0xffffffe ;  /* 0x0ffffffe14147836 */ /* 0x004fc60000000000 */
[----:B------:R-:W-:-:S03]  /*19a0*/  ULEA UR4, UR48, UR45, 0x3 ;  /* 0x0000002d30047291 */ /* 0x000fc6000f8e18ff */
[----:B------:R-:W2:Y:S08]  /*19b0*/  F2I.FTZ.U32.TRUNC.NTZ R21, R20 ;  /* 0x0000001400157305 */ /* 0x000eb0000021f000 */
[----:B-1----:R-:W1:Y:S01]  /*19c0*/  MUFU.RCP R6, R6 ;  /* 0x0000000600067308 */ /* 0x002e620000001000 */
[----:B--2---:R-:W-:Y:S02]  /*19d0*/  IMAD.MOV R4, RZ, RZ, -R21 ;  /* 0x000000ffff047224 */ /* 0x004fe400078e0a15 */
[----:B------:R-:W-:-:S02]  /*19e0*/  IMAD.MOV.U32 R20, RZ, RZ, RZ ;  /* 0x000000ffff147224 */ /* 0x000fc400078e00ff */
[----:B------:R-:W-:-:S04]  /*19f0*/  IMAD R17, R4, R5, RZ ;  /* 0x0000000504117224 */ /* 0x000fc800078e02ff */
[----:B------:R-:W-:-:S04]  /*1a00*/  IMAD.HI.U32 R17, R21, R17, R20 ;  /* 0x0000001115117227 */ /* 0x000fc800078e0014 */
[----:B-1----:R-:W-:Y:S02]  /*1a10*/  VIADD R16, R6, 0xffffffe ;  /* 0x0ffffffe06107836 */ /* 0x002fe40000000000 */
[----:B------:R-:W-:Y:S02]  /*1a20*/  IMAD.HI.U32 R4, R17, R2, RZ ;  /* 0x0000000211047227 */ /* 0x000fe400078e00ff */
[----:B------:R-:W1:Y:S02]  /*1a30*/  F2I.FTZ.U32.TRUNC.NTZ R17, R16 ;  /* 0x0000001000117305 */ /* 0x000e64000021f000 */
[----:B------:R-:W-:-:S05]  /*1a40*/  IMAD R2, R4, R3, R2 ;  /* 0x0000000304027224 */ /* 0x000fca00078e0202 */
[----:B------:R-:W-:Y:S01]  /*1a50*/  ISETP.GT.U32.AND P1, PT, R5, R2, PT ;  /* 0x000000020500720c */ /* 0x000fe20003f24070 */
[----:B-1----:R-:W-:Y:S02]  /*1a60*/  IMAD.MOV R3, RZ, RZ, -R17 ;  /* 0x000000ffff037224 */ /* 0x002fe400078e0a11 */
[----:B------:R-:W-:Y:S02]  /*1a70*/  IMAD.MOV.U32 R16, RZ, RZ, RZ ;  /* 0x000000ffff107224 */ /* 0x000fe400078e00ff */
[----:B------:R-:W-:-:S08]  /*1a80*/  IMAD R6, R3, R12, RZ ;  /* 0x0000000c03067224 */ /* 0x000fd000078e02ff */
[----:B------:R-:W-:Y:S01]  /*1a90*/  @!P1 IADD3 R4, PT, PT, R4, 0x1, RZ ;  /* 0x0000000104049810 */ /* 0x000fe20007ffe0ff */
[----:B------:R-:W-:Y:S01]  /*1aa0*/  @!P1 IMAD.IADD R2, R2, 0x1, -R5 ;  /* 0x0000000102029824 */ /* 0x000fe200078e0a05 */
[----:B------:R-:W-:Y:S01]  /*1ab0*/  ISETP.NE.AND P1, PT, R15, RZ, PT ;  /* 0x000000ff0f00720c */ /* 0x000fe20003f25270 */
[----:B------:R-:W-:-:S03]  /*1ac0*/  IMAD.HI.U32 R17, R17, R6, R16 ;  /* 0x0000000611117227 */ /* 0x000fc600078e0010 */
[----:B------:R-:W-:Y:S02]  /*1ad0*/  ISETP.GE.U32.AND P2, PT, R2, R5, PT ;  /* 0x000000050200720c */ /* 0x000fe40003f46070 */
[----:B------:R-:W-:Y:S01]  /*1ae0*/  LOP3.LUT R2, R18, R15, RZ, 0x3c, !PT ;  /* 0x0000000f12027212 */ /* 0x000fe200078e3cff */
[----:B------:R-:W1:Y:S03]  /*1af0*/  LDC R5, c[0x0][0x5e0] ;  /* 0x00017800ff057b82 */ /* 0x000e660000000800 */
[----:B------:R-:W-:-:S07]  /*1b00*/  ISETP.GE.AND P0, PT, R2, RZ, PT ;  /* 0x000000ff0200720c */ /* 0x000fce0003f06270 */
[----:B------:R-:W-:-:S06]  /*1b10*/  @P2 VIADD R4, R4, 0x1 ;  /* 0x0000000104042836 */ /* 0x000fcc0000000000 */
[----:B------:R-:W-:Y:S02]  /*1b20*/  @!P0 IADD3 R4, PT, PT, -R4, RZ, RZ ;  /* 0x000000ff04048210 */ /* 0x000fe40007ffe1ff */
[----:B------:R-:W-:-:S04]  /*1b30*/  @!P1 LOP3.LUT R4, RZ, R15, RZ, 0x33, !PT ;  /* 0x0000000fff049212 */ /* 0x000fc800078e33ff */
[----:B------:R-:W-:Y:S02]  /*1b40*/  IABS R3, R4 ;  /* 0x0000000400037213 */ /* 0x000fe40000000000 */
[----:B-1----:R-:W-:-:S03]  /*1b50*/  IABS R2, R5 ;  /* 0x0000000500027213 */ /* 0x002fc60000000000 */
[----:B------:R-:W-:Y:S01]  /*1b60*/  IMAD.MOV.U32 R14, RZ, RZ, R3 ;  /* 0x000000ffff0e7224 */ /* 0x000fe200078e0003 */
[----:B------:R-:W1:Y:S03]  /*1b70*/  I2F.RP R20, R2 ;  /* 0x0000000200147306 */ /* 0x000e660000209400 */
[----:B------:R-:W-:-:S05]  /*1b80*/  IMAD.HI.U32 R6, R17, R14, RZ ;  /* 0x0000000e11067227 */ /* 0x000fca00078e00ff */
[----:B------:R-:W-:-:S05]  /*1b90*/  IADD3 R3, PT, PT, -R6, RZ, RZ ;  /* 0x000000ff06037210 */ /* 0x000fca0007ffe1ff */
[----:B------:R-:W-:Y:S01]  /*1ba0*/  IMAD R3, R12, R3, R14 ;  /* 0x000000030c037224 */ /* 0x000fe200078e020e */
[----:B------:R-:W-:Y:S01]  /*1bb0*/  SHF.L.U32 R14, R10, 0x1f, RZ ;  /* 0x0000001f0a0e7819 */ /* 0x000fe200000006ff */
[----:B-1----:R-:W1:Y:S03]  /*1bc0*/  MUFU.RCP R16, R20 ;  /* 0x0000001400107308 */ /* 0x002e660000001000 */
[----:B------:R-:W-:-:S13]  /*1bd0*/  ISETP.GT.U32.AND P1, PT, R12, R3, PT ;  /* 0x000000030c00720c */ /* 0x000fda0003f24070 */
[----:B------:R-:W-:Y:S01]  /*1be0*/  @!P1 IMAD.IADD R3, R3, 0x1, -R12 ;  /* 0x0000000103039824 */ /* 0x000fe200078e0a0c */
[----:B------:R-:W-:Y:S01]  /*1bf0*/  @!P1 IADD3 R6, PT, PT, R6, 0x1, RZ ;  /* 0x0000000106069810 */ /* 0x000fe20007ffe0ff */
[----:B-1----:R-:W-:Y:S01]  /*1c00*/  VIADD R16, R16, 0xffffffe ;  /* 0x0ffffffe10107836 */ /* 0x002fe20000000000 */
[----:B------:R-:W-:Y:S02]  /*1c10*/  ISETP.NE.AND P1, PT, R7, RZ, PT ;  /* 0x000000ff0700720c */ /* 0x000fe40003f25270 */
[----:B------:R-:W-:Y:S01]  /*1c20*/  ISETP.GE.U32.AND P2, PT, R3, R12, PT ;  /* 0x0000000c0300720c */ /* 0x000fe20003f46070 */
[----:B------:R-:W1:Y:S01]  /*1c30*/  F2I.FTZ.U32.TRUNC.NTZ R17, R16 ;  /* 0x0000001000117305 */ /* 0x000e62000021f000 */
[----:B------:R-:W-:-:S04]  /*1c40*/  LOP3.LUT R3, R4, R7, RZ, 0x3c, !PT ;  /* 0x0000000704037212 */ /* 0x000fc800078e3cff */
[----:B------:R-:W-:-:S07]  /*1c50*/  ISETP.GE.AND P0, PT, R3, RZ, PT ;  /* 0x000000ff0300720c */ /* 0x000fce0003f06270 */
[----:B------:R-:W-:Y:S01]  /*1c60*/  @P2 VIADD R6, R6, 0x1 ;  /* 0x0000000106062836 */ /* 0x000fe20000000000 */
[----:B------:R2:W3:Y:S01]  /*1c70*/  SYNCS.PHASECHK.TRANS64.TRYWAIT P2, [UR4+0xd0], R14 ;  /* 0x0000d00eff0075a7 */ /* 0x0004e20008041104 */
[----:B-1----:R-:W-:Y:S02]  /*1c80*/  IMAD.MOV R3, RZ, RZ, -R17 ;  /* 0x000000ffff037224 */ /* 0x002fe400078e0a11 */
[----:B------:R-:W-:Y:S02]  /*1c90*/  IMAD.MOV.U32 R16, RZ, RZ, RZ ;  /* 0x000000ffff107224 */ /* 0x000fe400078e00ff */
[----:B------:R-:W-:Y:S01]  /*1ca0*/  @!P0 IADD3 R6, PT, PT, -R6, RZ, RZ ;  /* 0x000000ff06068210 */ /* 0x000fe20007ffe1ff */
[----:B------:R-:W-:Y:S01]  /*1cb0*/  IMAD R12, R3, R2, RZ ;  /* 0x00000002030c7224 */ /* 0x000fe200078e02ff */
[----:B------:R-:W-:-:S03]  /*1cc0*/  @!P1 LOP3.LUT R6, RZ, R7, RZ, 0x33, !PT ;  /* 0x00000007ff069212 */ /* 0x000fc600078e33ff */
[----:B------:R-:W-:Y:S01]  /*1cd0*/  IMAD.HI.U32 R17, R17, R12, R16 ;  /* 0x0000000c11117227 */ /* 0x000fe200078e0010 */
[----:B------:R-:W-:-:S05]  /*1ce0*/  IABS R3, R6 ;  /* 0x0000000600037213 */ /* 0x000fca0000000000 */
[----:B------:R-:W-:-:S04]  /*1cf0*/  IMAD.MOV.U32 R12, RZ, RZ, R3 ;  /* 0x000000ffff0c7224 */ /* 0x000fc800078e0003 */
[----:B------:R-:W-:-:S05]  /*1d00*/  IMAD.HI.U32 R16, R17, R12, RZ ;  /* 0x0000000c11107227 */ /* 0x000fca00078e00ff */
[----:B------:R-:W-:-:S05]  /*1d10*/  IADD3 R3, PT, PT, -R16, RZ, RZ ;  /* 0x000000ff10037210 */ /* 0x000fca0007ffe1ff */
[----:B------:R-:W-:-:S05]  /*1d20*/  IMAD R3, R2, R3, R12 ;  /* 0x0000000302037224 */ /* 0x000fca00078e020c */
[----:B------:R-:W-:-:S13]  /*1d30*/  ISETP.GT.U32.AND P1, PT, R2, R3, PT ;  /* 0x000000030200720c */ /* 0x000fda0003f24070 */
[----:B------:R-:W-:Y:S01]  /*1d40*/  @!P1 IMAD.IADD R3, R3, 0x1, -R2 ;  /* 0x0000000103039824 */ /* 0x000fe200078e0a02 */
[----:B------:R-:W-:Y:S02]  /*1d50*/  @!P1 IADD3 R16, PT, PT, R16, 0x1, RZ ;  /* 0x0000000110109810 */ /* 0x000fe40007ffe0ff */
[----:B------:R-:W-:Y:S02]  /*1d60*/  ISETP.NE.AND P1, PT, R5, RZ, PT ;  /* 0x000000ff0500720c */ /* 0x000fe40003f25270 */
[----:B------:R-:W-:Y:S01]  /*1d70*/  ISETP.GE.U32.AND P3, PT, R3, R2, PT ;  /* 0x000000020300720c */ /* 0x000fe20003f66070 */
[----:B------:R-:W-:Y:S01]  /*1d80*/  IMAD.MOV R2, RZ, RZ, -R4 ;  /* 0x000000ffff027224 */ /* 0x000fe200078e0a04 */
[----:B------:R-:W-:-:S03]  /*1d90*/  LOP3.LUT R3, R6, R5, RZ, 0x3c, !PT ;  /* 0x0000000506037212 */ /* 0x000fc600078e3cff */
[----:B------:R-:W-:Y:S01]  /*1da0*/  IMAD R2, R15, R2, R18 ;  /* 0x000000020f027224 */ /* 0x000fe200078e0212 */
[----:B------:R-:W-:Y:S02]  /*1db0*/  ISETP.GE.AND P0, PT, R3, RZ, PT ;  /* 0x000000ff0300720c */ /* 0x000fe40003f06270 */
[----:B------:R-:W-:Y:S02]  /*1dc0*/  IADD3 R3, PT, PT, -R6, RZ, RZ ;  /* 0x000000ff06037210 */ /* 0x000fe40007ffe1ff */
[----:B------:R-:W-:-:S03]  /*1dd0*/  R2UR UR18, R2 ;  /* 0x00000000021272ca */ /* 0x000fc600000e0000 */
[----:B------:R-:W-:Y:S02]  /*1de0*/  @P3 VIADD R16, R16, 0x1 ;  /* 0x0000000110103836 */ /* 0x000fe40000000000 */
[----:B------:R-:W-:-:S04]  /*1df0*/  IMAD R7, R7, R3, R4 ;  /* 0x0000000307077224 */ /* 0x000fc800078e0204 */
[----:B------:R-:W-:Y:S01]  /*1e00*/  @!P0 IMAD.MOV R16, RZ, RZ, -R16 ;  /* 0x000000ffff108224 */ /* 0x000fe200078e0a10 */
[----:B------:R-:W-:-:S03]  /*1e10*/  @!P1 LOP3.LUT R16, RZ, R5, RZ, 0x33, !PT ;  /* 0x00000005ff109212 */ /* 0x000fc600078e33ff */
[----:B------:R-:W-:Y:S02]  /*1e20*/  USHF.L.U32 UR18, UR18, 0x6, URZ ;  /* 0x0000000612127899 */ /* 0x000fe400080006ff */
[----:B------:R-:W-:-:S04]  /*1e30*/  IMAD.MOV R2, RZ, RZ, -R16 ;  /* 0x000000ffff027224 */ /* 0x000fc800078e0a10 */
[----:B------:R-:W-:Y:S01]  /*1e40*/  IMAD R6, R5, R2, R6 ;  /* 0x0000000205067224 */ /* 0x000fe200078e0206 */
[----:B--2---:R-:W-:Y:S06]  /*1e50*/  BRA.U !UP0, `(.L_x_23) ;  /* 0x0000000508807547 */ /* 0x004fec000b800000 */
[----:B------:R-:W1:Y:S01]  /*1e60*/  LDC.64 R2, c[0x0][0x5f8] ;  /* 0x00017e00ff027b82 */ /* 0x000e620000000a00 */
[----:B------:R-:W2:Y:S01]  /*1e70*/  LDCU UR5, c[0x0][0x5c8] ;  /* 0x0000b900ff0577ac */ /* 0x000ea20008000800 */
[----:B------:R-:W1:Y:S06]  /*1e80*/  LDCU.64 UR16, c[0x0][0x5c0] ;  /* 0x0000b800ff1077ac */ /* 0x000e6c0008000a00 */
[----:B------:R-:W2:Y:S01]  /*1e90*/  LDC R17, c[0x0][0x600] ;  /* 0x00018000ff117b82 */ /* 0x000ea20000000800 */
[----:B------:R-:W4:Y:S01]  /*1ea0*/  LDCU UR30, c[0x0][0x5a8] ;  /* 0x0000b500ff1e77ac */ /* 0x000f220008000800 */
[----:B------:R-:W1:Y:S01]  /*1eb0*/  LDCU UR29, c[0x0][0x59c] ;  /* 0x0000b380ff1d77ac */ /* 0x000e620008000800 */
[----:B------:R-:W1:Y:S01]  /*1ec0*/  LDCU UR28, c[0x0][0x590] ;  /* 0x0000b200ff1c77ac */ /* 0x000e620008000800 */
[----:B------:R-:W1:Y:S02]  /*1ed0*/  LDCU UR27, c[0x0][0x594] ;  /* 0x0000b280ff1b77ac */ /* 0x000e640008000800 */
[----:B-1----:R-:W-:Y:S01]  /*1ee0*/  IMAD R2, R7, UR16, R2 ;  /* 0x0000001007027c24 */ /* 0x002fe2000f8e0202 */
[----:B------:R-:W1:Y:S01]  /*1ef0*/  LDCU UR26, c[0x0][0x598] ;  /* 0x0000b300ff1a77ac */ /* 0x000e620008000800 */
[----:B------:R-:W-:Y:S01]  /*1f00*/  IMAD R5, R6, UR17, R3 ;  /* 0x0000001106057c24 */ /* 0x000fe2000f8e0203 */
[----:B------:R-:W1:Y:S01]  /*1f10*/  LDCU UR23, c[0x0][0x5ac] ;  /* 0x0000b580ff1777ac */ /* 0x000e620008000800 */
[----:B--2---:R-:W-:Y:S01]  /*1f20*/  IMAD R4, R16, UR5, R17 ;  /* 0x0000000510047c24 */ /* 0x004fe2000f8e0211 */
[----:B------:R-:W2:Y:S01]  /*1f30*/  LDCU UR13, c[0x0][0x5b0] ;  /* 0x0000b600ff0d77ac */ /* 0x000ea20008000800 */
[----:B------:R-:W1:Y:S01]  /*1f40*/  LDCU UR8, c[0x0][0x5cc] ;  /* 0x0000b980ff0877ac */ /* 0x000e620008000800 */
[----:B------:R-:W1:Y:S01]  /*1f50*/  LDCU UR4, c[0x0][0x5ec] ;  /* 0x0000bd80ff0477ac */ /* 0x000e620008000800 */
[----:B------:R-:W1:Y:S01]  /*1f60*/  LDCU.64 UR14, c[0x0][0x5a0] ;  /* 0x0000b400ff0e77ac */ /* 0x000e620008000a00 */
[----:B------:R-:W1:Y:S01]  /*1f70*/  LDCU.64 UR10, c[0x0][0x5d0] ;  /* 0x0000ba00ff0a77ac */ /* 0x000e620008000a00 */
[----:B------:R-:W1:Y:S01]  /*1f80*/  LDCU.64 UR6, c[0x0][0x5f0] ;  /* 0x0000be00ff0677ac */ /* 0x000e620008000a00 */
[----:B------:R-:W-:Y:S01]  /*1f90*/  UMOV UR31, URZ ;  /* 0x000000ff001f7c82 */ /* 0x000fe20008000000 */
[----:B----4-:R-:W-:-:S05]  /*1fa0*/  UMOV UR43, UR48 ;  /* 0x00000030002b7c82 */ /* 0x010fca0008000000 */
.L_x_29:
[----:B------:R-:W-:Y:S01]  /*1fb0*/  @!P6 MOV R12, 0x2000 ;  /* 0x00002000000ce802 */ /* 0x000fe20000000f00 */
[----:B------:R-:W-:Y:S01]  /*1fc0*/  ULEA UR37, UR43, UR45, 0x3 ;  /* 0x0000002d2b257291 */ /* 0x000fe2000f8e18ff */
[----:B--23--:R-:W-:Y:S11]  /*1fd0*/  @P2 BRA `(.L_x_24) ;  /* 0x00000000000c2947 */ /* 0x00cff60003800000 */
[----:B------:R-:W-:Y:S04]  /*1fe0*/  SHF.L.U32 R14, R10, 0x1f, RZ ;  /* 0x0000001f0a0e7819 */ /* 0x000fe800000006ff */
[----:B------:R-:W3:Y:S02]  /*1ff0*/  SYNCS.PHASECHK.TRANS64.TRYWAIT P0, [UR37+0xd0], R14 ;  /* 0x0000d00eff0075a7 */ /* 0x000ee40008001125 */
[----:B---3--:R-:W-:Y:S05]  /*2000*/  @!P0 BRA `(.L_x_25) ;  /* 0x0000006c00608947 */ /* 0x008fea0003800000 */
.L_x_24:
[----:B------:R4:W-:Y:S01]  /*2010*/  @!P6 SYNCS.ARRIVE.TRANS64 RZ, [UR37], R12 ;  /* 0x0000000cffffe9a7 */ /* 0x0009e20008000025 */
[----:B------:R-:W-:Y:S04]  /*2020*/  ULOP3.LUT UR5, UR47, 0x2, URZ, 0xfc, !UPT ;  /* 0x000000022f057892 */ /* 0x000fe8000f8efcff */
[----:B------:R-:W-:Y:S09]  /*2030*/  UISETP.NE.AND UP0, UPT, UR5, 0x2, UPT ;  /* 0x000000020500788c */ /* 0x000ff2000bf05270 */
[----:B------:R-:W-:Y:S05]  /*2040*/  BRA.U UP0, `(.L_x_26) ;  /* 0x0000000100047547 */ /* 0x000fea000b800000 */
[----:B-12---:R-:W-:Y:S05]  /*2050*/  BPT.TRAP 0x1 ;  /* 0x000000040000795c */ /* 0x006fea0000300000 */
.L_x_26:
[----:B------:R-:W-:Y:S04]  /*2060*/  BSSY.RECONVERGENT B0, `(.L_x_27) ;  /* 0x0000003000007945 */ /* 0x000fe80003800200 */
[----:B------:R-:W-:Y:S05]  /*2070*/  @P5 BRA `(.L_x_28) ;  /* 0x0000000000045947 */ /* 0x000fea0003800000 */
[----:B-12---:R-:W-:Y:S05]  /*2080*/  BPT.TRAP 0x1 ;  /* 0x000000040000795c */ /* 0x006fea0000300000 */
.L_x_28:
[----:B-12---:R-:W-:Y:S05]  /*2090*/  BSYNC.RECONVERGENT B0 ;  /* 0x0000000000007941 */ /* 0x006fea0003800200 */
.L_x_27:
[----:B------:R-:W-:Y:S01]  /*20a0*/  UIADD3 UR48, UPT, UPT, UR43, 0x1, URZ ;  /* 0x000000012b307890 */ /* 0x000fe2000fffe0ff */
[----:B---3--:R-:W-:Y:S01]  /*20b0*/  IMAD.MOV.U32 R3, RZ, RZ, 0x3 ;  /* 0x00000003ff037424 */ /* 0x008fe200078e00ff */
[----:B------:R-:W-:Y:S02]  /*20c0*/  USHF.L.U32 UR39, UR31, 0x5, URZ ;  /* 0x000000051f277899 */ /* 0x000fe400080006ff */
[----:B------:R-:W-:Y:S02]  /*20d0*/  UISETP.NE.AND UP0, UPT, UR48, 0x1a, UPT ;  /* 0x0000001a3000788c */ /* 0x000fe4000bf05270 */
[----:B------:R-:W-:Y:S02]  /*20e0*/  ULOP3.LUT UR5, UR39, UR24, URZ, 0xfc, !UPT ;  /* 0x0000001827057292 */ /* 0x000fe4000f8efcff */
[----:B------:R-:W-:Y:S02]  /*20f0*/  USEL UR34, URZ, 0x1, UP0 ;  /* 0x00000001ff227887 */ /* 0x000fe40008000000 */
[----:B------:R-:W-:Y:S01]  /*2100*/  USEL UR48, UR48, URZ, UP0 ;  /* 0x000000ff30307287 */ /* 0x000fe20008000000 */
[----:B------:R-:W-:Y:S03]  /*2110*/  ELECT P0, URZ, PT ;  /* 0x0000000000ff782f */ /* 0x000fe60003800000 */
[----:B------:R-:W-:Y:S01]  /*2120*/  ULEA UR17, UR48, UR45, 0x3 ;  /* 0x0000002d30117291 */ /* 0x000fe2000f8e18ff */
[----:B------:R-:W-:Y:S01]  /*2130*/  LOP3.LUT R10, R10, UR34, RZ, 0x3c, !PT ;  /* 0x000000220a0a7c12 */ /* 0x000fe2000f8e3cff */
[----:B------:R-:W-:Y:S02]  /*2140*/  UIMAD.WIDE.U32 UR32, UR5, UR27, URZ ;  /* 0x0000001b052072a5 */ /* 0x000fe4000f8e00ff */
[----:B------:R-:W-:Y:S01]  /*2150*/  UISETP.NE.AND UP1, UPT, UR28, 0x1, UPT ;  /* 0x000000011c00788c */ /* 0x000fe2000bf25270 */
[----:B------:R-:W-:Y:S01]  /*2160*/  SHF.L.U32 R14, R10, 0x1f, RZ ;  /* 0x0000001f0a0e7819 */ /* 0x000fe200000006ff */
[----:B------:R-:W-:Y:S02]  /*2170*/  USHF.R.U32.HI UR9, URZ, UR26, UR33 ;  /* 0x0000001aff097299 */ /* 0x000fe40008011621 */
[----:B------:R-:W-:Y:S01]  /*2180*/  UISETP.NE.AND UP0, UPT, UR29, 0x1, UPT ;  /* 0x000000011d00788c */ /* 0x000fe2000bf05270 */
[----:B------:R1:W2:Y:S01]  /*2190*/  SYNCS.PHASECHK.TRANS64.TRYWAIT P2, [UR17+0xd0], R14 ;  /* 0x0000d00eff0075a7 */ /* 0x0002a20008041111 */
[----:B------:R-:W-:Y:S01]  /*21a0*/  USEL UR9, UR5, UR9, !UP1 ;  /* 0x0000000905097287 */ /* 0x000fe2000c800000 */
[----:B------:R-:W-:Y:S01]  /*21b0*/  @P0 IMAD.U32 R17, R5, 0x20, R2 ;  /* 0x0000002005110824 */ /* 0x000fe200078e0002 */
[----:B------:R-:W-:Y:S01]  /*21c0*/  UISETP.NE.AND UP2, UPT, UR30, 0x1, UPT ;  /* 0x000000011e00788c */ /* 0x000fe2000bf45270 */
[----:B------:R-:W-:Y:S01]  /*21d0*/  @P0 R2UR UR17, R3 ;  /* 0x00000000031102ca */ /* 0x000fe200000e0000 */
[----:B------:R-:W-:Y:S01]  /*21e0*/  UIMAD.WIDE.U32 UR32, UR9, UR14, URZ ;  /* 0x0000000e092072a5 */ /* 0x000fe2000f8e00ff */
[----:B------:R-:W-:Y:S01]  /*21f0*/  @P0 IMAD.U32 R17, R4, 0x400, R17 ;  /* 0x0000040004110824 */ /* 0x000fe200078e0011 */
[----:B------:R-:W-:Y:S02]  /*2200*/  ULEA UR35, UR43, UR44, 0xb ;  /* 0x0000002c2b237291 */ /* 0x000fe4000f8e58ff */
[----:B------:R-:W-:Y:S02]  /*2210*/  USHF.R.U32.HI UR12, URZ, UR15, UR33 ;  /* 0x0000000fff0c7299 */ /* 0x000fe40008011621 */
[----:B------:R-:W-:Y:S01]  /*2220*/  UIADD3 UR25, UPT, UPT, -UR9, URZ, URZ ;  /* 0x000000ff09197290 */ /* 0x000fe2000fffe1ff */
[----:B------:R-:W-:Y:S01]  /*2230*/  @P0 R2UR UR41, R17 ;  /* 0x00000000112902ca */ /* 0x000fe200000e0000 */
[----:B------:R-:W-:Y:S02]  /*2240*/  USEL UR12, UR9, UR12, !UP0 ;  /* 0x0000000c090c7287 */ /* 0x000fe4000c000000 */
[----:B------:R-:W-:Y:S02]  /*2250*/  UIADD3 UR34, UP1, UPT, UR54, 0x80, URZ ;  /* 0x0000008036227890 */ /* 0x000fe4000ff3e0ff */
[----:B------:R-:W-:Y:S01]  /*2260*/  UIMAD.WIDE.U32 UR32, UR12, UR23, URZ ;  /* 0x000000170c2072a5 */ /* 0x000fe2000f8e00ff */
[----:B------:R-:W-:Y:S01]  /*2270*/  IMAD.U32 R3, RZ, RZ, UR17 ;  /* 0x00000011ff037e24 */ /* 0x000fe2000f8e00ff */
[----:B------:R-:W-:Y:S02]  /*2280*/  ULEA UR42, UR43, UR45, 0xc ;  /* 0x0000002d2b2a7291 */ /* 0x000fe4000f8e60ff */
[----:B------:R-:W-:Y:S02]  /*2290*/  USHF.R.U32.HI UR22, URZ, UR13, UR33 ;  /* 0x0000000dff167299 */ /* 0x000fe40008011621 */
[----:B------:R-:W-:Y:S02]  /*22a0*/  UIADD3 UR32, UPT, UPT, -UR12, URZ, URZ ;  /* 0x000000ff0c207290 */ /* 0x000fe4000fffe1ff */
[----:B------:R-:W-:Y:S01]  /*22b0*/  USEL UR22, UR12, UR22, !UP2 ;  /* 0x000000160c167287 */ /* 0x000fe2000d000000 */
[----:B----4-:R-:W-:Y:S01]  /*22c0*/  IMAD.U32 R12, RZ, RZ, UR41 ;  /* 0x00000029ff0c7e24 */ /* 0x010fe2000f8e00ff */
[----:B------:R-:W-:Y:S02]  /*22d0*/  ULEA UR43, UR35, UR45, 0x1 ;  /* 0x0000002d232b7291 */ /* 0x000fe4000f8e08ff */
[----:B------:R-:W-:Y:S02]  /*22e0*/  UIMAD UR5, UR28, UR25, UR5 ;  /* 0x000000191c0572a4 */ /* 0x000fe4000f8e0205 */
[----:B------:R-:W-:Y:S01]  /*22f0*/  UIADD3.X UR35, UPT, UPT, URZ, UR55, URZ, UP1, !UPT ;  /* 0x00000037ff237290 */ /* 0x000fe20008ffe4ff */
[----:B------:R-:W-:Y:S01]  /*2300*/  @P0 PRMT R3, R12, 0x5410, R3 ;  /* 0x000054100c030816 */ /* 0x000fe20000000003 */
[----:B------:R-:W-:Y:S02]  /*2310*/  UIADD3 UR36, UPT, UPT, UR42, 0x3600, URZ ;  /* 0x000036002a247890 */ /* 0x000fe4000fffe0ff */
[----:B------:R-:W-:Y:S01]  /*2320*/  UIADD3 UR25, UPT, UPT, -UR22, URZ, URZ ;  /* 0x000000ff16197290 */ /* 0x000fe2000fffe1ff */
[----:B------:R-:W-:Y:S01]  /*2330*/  @P0 R2UR UR42, R3 ;  /* 0x00000000032a02ca */ /* 0x000fe200000e0000 */
[----:B------:R-:W-:Y:S02]  /*2340*/  UIMAD UR9, UR29, UR32, UR9 ;  /* 0x000000201d0972a4 */ /* 0x000fe4000f8e0209 */
[----:B------:R-:W-:Y:S02]  /*2350*/  UIADD3 UR40, UP0, UPT, UR54, 0x180, URZ ;  /* 0x0000018036287890 */ /* 0x000fe4000ff1e0ff */
[----:B------:R-:W-:Y:S02]  /*2360*/  UIMAD UR12, UR30, UR25, UR12 ;  /* 0x000000191e0c72a4 */ /* 0x000fe4000f8e020c */
[----:B------:R-:W-:Y:S02]  /*2370*/  UIMAD UR19, UR5, UR8, UR4 ;  /* 0x00000008051372a4 */ /* 0x000fe4000f8e0204 */
[----:B------:R-:W-:Y:S01]  /*2380*/  UIMAD UR20, UR9, UR10, UR6 ;  /* 0x0000000a091472a4 */ /* 0x000fe2000f8e0206 */
[----:B------:R-:W-:Y:S01]  /*2390*/  UMOV UR56, 0x0 ;  /* 0x0000000000387882 */ /* 0x000fe20000000000 */
[----:B------:R-:W-:Y:S01]  /*23a0*/  UMOV UR57, 0x10000000 ;  /* 0x1000000000397882 */ /* 0x000fe20000000000 */
[----:B------:R-:W-:Y:S01]  /*23b0*/  UIADD3 UR16, UPT, UPT, UR43, 0x1d600, URZ ;  /* 0x0001d6002b107890 */ /* 0x000fe2000fffe0ff */
[----:B------:R1:W-:Y:S01]  /*23c0*/  UTMALDG.2D [UR36], [UR34], desc[UR56] ;  /* 0x00003824220075b4 */ /* 0x0003e20008009000 */
[----:B------:R-:W-:Y:S02]  /*23d0*/  UIMAD UR21, UR12, UR11, UR7 ;  /* 0x0000000b0c1572a4 */ /* 0x000fe4000f8e0207 */
[----:B------:R-:W-:Y:S01]  /*23e0*/  UIADD3.X UR41, UPT, UPT, URZ, UR55, URZ, UP0, !UPT ;  /* 0x00000037ff297290 */ /* 0x000fe200087fe4ff */
[----:B------:R-:W-:Y:S01]  /*23f0*/  UMOV UR17, UR37 ;  /* 0x0000002500117c82 */ /* 0x000fe20008000000 */
[----:B------:R-:W-:Y:S01]  /*2400*/  UIADD3 UR31, UPT, UPT, UR31, 0x1, URZ ;  /* 0x000000011f1f7890 */ /* 0x000fe2000fffe0ff */
[----:B------:R-:W-:Y:S01]  /*2410*/  UMOV UR25, UR46 ;  /* 0x0000002e00197c82 */ /* 0x000fe20008000000 */
[----:B------:R-:W-:Y:S02]  /*2420*/  UMOV UR43, UR48 ;  /* 0x00000030002b7c82 */ /* 0x000fe40008000000 */
[----:B------:R-:W-:Y:S03]  /*2430*/  UISETP.NE.AND UP0, UPT, UR31, UR46, UPT ;  /* 0x0000002e1f00728c */ /* 0x000fe6000bf05270 */
[----:B------:R1:W-:Y:S06]  /*2440*/  UTMALDG.5D.IM2COL.MULTICAST [UR16], [UR40], UR42 ;  /* 0x00000010280073b4 */ /* 0x0003ec000806082a */
[----:B-1----:R-:W-:Y:S05]  /*2450*/  BRA.U UP0, `(.L_x_29) ;  /* 0xfffffff900d47547 */ /* 0x002fea000b83ffff */
.L_x_23:
[----:B------:R-:W-:Y:S01]  /*2460*/  ULEA UR4, UR48, UR45, 0x3 ;  /* 0x0000002d30047291 */ /* 0x000fe2000f8e18ff */
[----:B------:R-:W-:Y:S01]  /*2470*/  SHF.L.U32 R2, R10, 0x1f, RZ ;  /* 0x0000001f0a027819 */ /* 0x000fe200000006ff */
[----:B------:R-:W-:Y:S01]  /*2480*/  @!P4 SYNCS.ARRIVE.TRANS64.A1T0 RZ, [UR45+0x1d8], RZ ;  /* 0x0001d8ffffffc9a7 */ /* 0x000fe2000810002d */
[----:B------:R-:W-:-:S06]  /*2490*/  UISETP.GT.AND UP0, UPT, UR52, UR51, UPT ;  /* 0x000000333400728c */ /* 0x000fcc000bf04270 */
[----:B------:R1:W4:Y:S03]  /*24a0*/  SYNCS.PHASECHK.TRANS64.TRYWAIT P1, [UR4+0xd0], R2 ;  /* 0x0000d002ff0075a7 */ /* 0x0003260008021104 */
[----:B------:R-:W-:Y:S05]  /*24b0*/  BRA.U !UP0, `(.L_x_30) ;  /* 0x0000000508847547 */ /* 0x000fea000b800000 */
[----:B-1----:R-:W1:Y:S01]  /*24c0*/  LDC.64 R2, c[0x0][0x5f8] ;  /* 0x00017e00ff027b82 */ /* 0x002e620000000a00 */
[----:B------:R-:W3:Y:S01]  /*24d0*/  LDCU UR5, c[0x0][0x5c8] ;  /* 0x0000b900ff0577ac */ /* 0x000ee20008000800 */
[----:B------:R-:W1:Y:S06]  /*24e0*/  LDCU.64 UR8, c[0x0][0x5c0] ;  /* 0x0000b800ff0877ac */ /* 0x000e6c0008000a00 */
[----:B------:R-:W3:Y:S01]  /*24f0*/  LDC R5, c[0x0][0x600] ;  /* 0x00018000ff057b82 */ /* 0x000ee20000000800 */
[----:B------:R-:W1:Y:S01]  /*2500*/  LDCU UR32, c[0x0][0x5a8] ;  /* 0x0000b500ff2077ac */ /* 0x000e620008000800 */
[----:B------:R-:W1:Y:S01]  /*2510*/  LDCU UR31, c[0x0][0x59c] ;  /* 0x0000b380ff1f77ac */ /* 0x000e620008000800 */
[----:B------:R-:W1:Y:S01]  /*2520*/  LDCU UR30, c[0x0][0x590] ;  /* 0x0000b200ff1e77ac */ /* 0x000e620008000800 */
[----:B------:R-:W1:Y:S02]  /*2530*/  LDCU UR29, c[0x0][0x594] ;  /* 0x0000b280ff1d77ac */ /* 0x000e640008000800 */
[----:B-1----:R-:W-:Y:S01]  /*2540*/  IMAD R2, R7, UR8, R2 ;  /* 0x0000000807027c24 */ /* 0x002fe2000f8e0202 */
[----:B------:R-:W1:Y:S01]  /*2550*/  LDCU UR28, c[0x0][0x598] ;  /* 0x0000b300ff1c77ac */ /* 0x000e620008000800 */
[----:B------:R-:W-:Y:S01]  /*2560*/  IMAD R3, R6, UR9, R3 ;  /* 0x0000000906037c24 */ /* 0x000fe2000f8e0203 */
[----:B------:R-:W1:Y:S01]  /*2570*/  LDCU UR27, c[0x0][0x5ac] ;  /* 0x0000b580ff1b77ac */ /* 0x000e620008000800 */
[----:B---3--:R-:W-:Y:S01]  /*2580*/  IMAD R16, R16, UR5, R5 ;  /* 0x0000000510107c24 */ /* 0x008fe2000f8e0205 */
[----:B------:R-:W3:Y:S01]  /*2590*/  LDCU UR26, c[0x0][0x5b0] ;  /* 0x0000b600ff1a77ac */ /* 0x000ee20008000800 */
[----:B------:R-:W1:Y:S01]  /*25a0*/  LDCU UR15, c[0x0][0x5cc] ;  /* 0x0000b980ff0f77ac */ /* 0x000e620008000800 */
[----:B------:R-:W1:Y:S01]  /*25b0*/  LDCU UR4, c[0x0][0x5ec] ;  /* 0x0000bd80ff0477ac */ /* 0x000e620008000800 */
[----:B------:R-:W1:Y:S01]  /*25c0*/  LDCU.64 UR22, c[0x0][0x5a0] ;  /* 0x0000b400ff1677ac */ /* 0x000e620008000a00 */
[----:B------:R-:W1:Y:S01]  /*25d0*/  LDCU.64 UR20, c[0x0][0x5d0] ;  /* 0x0000ba00ff1477ac */ /* 0x000e620008000a00 */
[----:B------:R-:W1:Y:S01]  /*25e0*/  LDCU.64 UR6, c[0x0][0x5f0] ;  /* 0x0000be00ff0677ac */ /* 0x000e620008000a00 */
[----:B------:R-:W-:Y:S01]  /*25f0*/  UIADD3 UR16, UPT, UPT, UR49, UR25, URZ ;  /* 0x0000001931107290 */ /* 0x000fe2000fffe0ff */
[----:B------:R-:W-:-:S11]  /*2600*/  UMOV UR53, UR48 ;  /* 0x0000003000357c82 */ /* 0x000fd60008000000 */
.L_x_36:
[----:B------:R-:W-:Y:S01]  /*2610*/  @!P6 MOV R5, 0x2000 ;  /* 0x000020000005e802 */ /* 0x000fe20000000f00 */
[----:B------:R-:W-:Y:S01]  /*2620*/  ULEA UR41, UR53, UR45, 0x3 ;  /* 0x0000002d35297291 */ /* 0x000fe2000f8e18ff */
[----:B---34-:R-:W-:Y:S11]  /*2630*/  @P1 BRA `(.L_x_31) ;  /* 0x00000000000c1947 */ /* 0x018ff60003800000 */
[----:B------:R-:W-:Y:S04]  /*2640*/  SHF.L.U32 R7, R10, 0x1f, RZ ;  /* 0x0000001f0a077819 */ /* 0x000fe800000006ff */
[----:B------:R-:W4:Y:S02]  /*2650*/  SYNCS.PHASECHK.TRANS64.TRYWAIT P0, [UR41+0xd0], R7 ;  /* 0x0000d007ff0075a7 */ /* 0x000f240008001129 */
[----:B----4-:R-:W-:Y:S05]  /*2660*/  @!P0 BRA `(.L_x_32) ;  /* 0x0000006400e08947 */ /* 0x010fea0003800000 */
.L_x_31:
[----:B------:R1:W-:Y:S01]  /*2670*/  @!P6 SYNCS.ARRIVE.TRANS64 RZ, [UR41], R5 ;  /* 0x00000005ffffe9a7 */ /* 0x0003e20008000029 */
[----:B------:R-:W-:Y:S04]  /*2680*/  ULOP3.LUT UR5, UR47, 0x2, URZ, 0xfc, !UPT ;  /* 0x000000022f057892 */ /* 0x000fe8000f8efcff */
[----:B------:R-:W-:Y:S09]  /*2690*/  UISETP.NE.AND UP0, UPT, UR5, 0x2, UPT ;  /* 0x000000020500788c */ /* 0x000ff2000bf05270 */
[----:B------:R-:W-:Y:S05]  /*26a0*/  BRA.U UP0, `(.L_x_33) ;  /* 0x0000000100047547 */ /* 0x000fea000b800000 */
[----:B-1-3--:R-:W-:Y:S05]  /*26b0*/  BPT.TRAP 0x1 ;  /* 0x000000040000795c */ /* 0x00afea0000300000 */
.L_x_33:
[----:B------:R-:W-:Y:S04]  /*26c0*/  BSSY.RECONVERGENT B0, `(.L_x_34) ;  /* 0x0000003000007945 */ /* 0x000fe80003800200 */
[----:B------:R-:W-:Y:S05]  /*26d0*/  @P5 BRA `(.L_x_35) ;  /* 0x0000000000045947 */ /* 0x000fea0003800000 */
[----:B-1-3--:R-:W-:Y:S05]  /*26e0*/  BPT.TRAP 0x1 ;  /* 0x000000040000795c */ /* 0x00afea0000300000 */
.L_x_35:
[----:B-1-3--:R-:W-:Y:S05]  /*26f0*/  BSYNC.RECONVERGENT B0 ;  /* 0x0000000000007941 */ /* 0x00afea0003800200 */
.L_x_34:
[----:B------:R-:W-:Y:S01]  /*2700*/  UIADD3 UR48, UPT, UPT, UR53, 0x1, URZ ;  /* 0x0000000135307890 */ /* 0x000fe2000fffe0ff */
[----:B----4-:R-:W-:Y:S01]  /*2710*/  IMAD.MOV.U32 R4, RZ, RZ, 0x3 ;  /* 0x00000003ff047424 */ /* 0x010fe200078e00ff */
        /* <DEDUP_REMOVED lines=13> */
[----:B------:R1:W3:Y:S01]  /*27f0*/  SYNCS.PHASECHK.TRANS64.TRYWAIT P1, [UR9+0xd0], R6 ;  /* 0x0000d006ff0075a7 */ /* 0x0002e20008021109 */
        /* <DEDUP_REMOVED lines=18> */
[----:B------:R-:W-:Y:S01]  /*2920*/  IMAD.U32 R5, RZ, RZ, UR10 ;  /* 0x0000000aff057e24 */ /* 0x000fe2000f8e00ff */
        /* <DEDUP_REMOVED lines=9> */
[----:B------:R-:W-:Y:S02]  /*29c0*/  UIADD3 UR8, UPT, UPT, UR42, 0x1d600, URZ ;  /* 0x0001d6002a087890 */ /* 0x000fe4000fffe0ff */
[----:B------:R-:W-:Y:S02]  /*29d0*/  UIMAD UR19, UR32, UR33, UR19 ;  /* 0x00000021201372a4 */ /* 0x000fe4000f8e0213 */
[----:B------:R-:W-:Y:S02]  /*29e0*/  UIMAD UR11, UR5, UR15, UR4 ;  /* 0x0000000f050b72a4 */ /* 0x000fe4000f8e0204 */
[----:B------:R-:W-:Y:S01]  /*29f0*/  UIMAD UR12, UR17, UR20, UR6 ;  /* 0x00000014110c72a4 */ /* 0x000fe2000f8e0206 */
[----:B------:R-:W-:Y:S01]  /*2a00*/  UMOV UR58, 0x0 ;  /* 0x00000000003a7882 */ /* 0x000fe20000000000 */
[----:B------:R-:W-:Y:S01]  /*2a10*/  UMOV UR59, 0x10000000 ;  /* 0x10000000003b7882 */ /* 0x000fe20000000000 */
[----:B------:R-:W-:Y:S01]  /*2a20*/  UMOV UR42, UR38 ;  /* 0x00000026002a7c82 */ /* 0x000fe20008000000 */
[----:B------:R-:W-:Y:S01]  /*2a30*/  UIMAD UR13, UR19, UR21, UR7 ;  /* 0x00000015130d72a4 */ /* 0x000fe2000f8e0207 */
[----:B------:R1:W-:Y:S01]  /*2a40*/  UTMALDG.2D [UR40], [UR36], desc[UR58] ;  /* 0x00003a28240075b4 */ /* 0x0003e20008009000 */
[----:B------:R-:W-:Y:S01]  /*2a50*/  UIADD3.X UR57, UPT, UPT, URZ, UR55, URZ, UP0, !UPT ;  /* 0x00000037ff397290 */ /* 0x000fe200087fe4ff */
[----:B------:R-:W-:Y:S01]  /*2a60*/  UMOV UR9, UR41 ;  /* 0x0000002900097c82 */ /* 0x000fe20008000000 */
[----:B------:R-:W-:Y:S01]  /*2a70*/  UMOV UR10, UR18 ;  /* 0x00000012000a7c82 */ /* 0x000fe20008000000 */
[----:B------:R-:W-:Y:S01]  /*2a80*/  UIADD3 UR25, UPT, UPT, UR25, 0x1, URZ ;  /* 0x0000000119197890 */ /* 0x000fe2000fffe0ff */
[----:B------:R-:W-:Y:S03]  /*2a90*/  UMOV UR53, UR48 ;  /* 0x0000003000357c82 */ /* 0x000fe60008000000 */
[----:B------:R-:W-:Y:S02]  /*2aa0*/  UISETP.NE.AND UP0, UPT, UR25, UR16, UPT ;  /* 0x000000101900728c */ /* 0x000fe4000bf05270 */
[----:B------:R1:W-:Y:S07]  /*2ab0*/  UTMALDG.5D.IM2COL.MULTICAST [UR8], [UR56], UR39 ;  /* 0x00000008380073b4 */ /* 0x0003ee0008060827 */
[----:B-1----:R-:W-:Y:S05]  /*2ac0*/  BRA.U UP0, `(.L_x_36) ;  /* 0xfffffff900d07547 */ /* 0x002fea000b83ffff */
.L_x_30:
[----:B------:R-:W-:Y:S01]  /*2ad0*/  SHF.L.U32 R3, R8, 0x1f, RZ ;  /* 0x0000001f08037819 */ /* 0x000fe200000006ff */
[----:B------:R-:W-:-:S03]  /*2ae0*/  NOP ;  /* 0x0000000000007918 */ /* 0x000fc60000000000 */
[----:B------:R-:W2:Y:S02]  /*2af0*/  SYNCS.PHASECHK.TRANS64.TRYWAIT P0, [UR45+0x1e0], R3 ;  /* 0x0001e003ff0075a7 */ /* 0x000ea4000800112d */
[----:B--2---:R-:W-:Y:S05]  /*2b00*/  @!P0 BRA `(.L_x_37) ;  /* 0x0000006000d08947 */ /* 0x004fea0003800000 */
.L_x_140:
[----:B------:R-:W2:Y:S01]  /*2b10*/  LDS.128 R4, [UR45+0x220] ;  /* 0x0002202dff047984 */ /* 0x000ea20008000c00 */
[----:B------:R-:W-:Y:S01]  /*2b20*/  UIADD3 UR4, UPT, UPT, UR45, 0x1e8, URZ ;  /* 0x000001e82d047890 */ /* 0x000fe2000fffe0ff */
[----:B---34-:R-:W-:Y:S01]  /*2b30*/  ISETP.GE.AND P1, PT, R26, 0x1, PT ;  /* 0x000000011a00780c */ /* 0x018fe20003f26270 */
[----:B------:R-:W-:Y:S01]  /*2b40*/  @!PT LDS RZ, [RZ] ;  /* 0x00000000fffff984 */ /* 0x000fe20000000800 */
[----:B------:R-:W-:Y:S01]  /*2b50*/  @!PT LDS RZ, [RZ] ;  /* 0x00000000fffff984 */ /* 0x000fe20000000800 */
[----:B------:R-:W-:Y:S01]  /*2b60*/  @!PT LDS RZ, [RZ] ;  /* 0x00000000fffff984 */ /* 0x000fe20000000800 */
[----:B------:R-:W-:Y:S01]  /*2b70*/  @!PT LDS RZ, [RZ] ;  /* 0x00000000fffff984 */ /* 0x000fe20000000800 */
[----:B------:R3:W-:Y:S06]  /*2b80*/  MEMBAR.ALL.CTA ;  /* 0x0000000000007992 */ /* 0x0007ec0000008000 */
[----:B---3--:R-:W3:Y:S01]  /*2b90*/  FENCE.VIEW.ASYNC.S ;  /* 0x00000000000073c6 */ /* 0x008ee20000000000 */
[----:B------:R-:W-:-:S09]  /*2ba0*/  UPRMT UR4, URZ, 0x654, UR4 ;  /* 0x00000654ff047896 */ /* 0x000fd20008000004 */
[----:B---3--:R-:W-:Y:S01]  /*2bb0*/  SYNCS.ARRIVE.TRANS64.RED.A1T0 RZ, [UR4], RZ ;  /* 0x000000ffffff79a7 */ /* 0x008fe20008100404 */
[----:B--2---:R-:W-:-:S13]  /*2bc0*/  LOP3.LUT P0, RZ, R6, 0x1, RZ, 0xc0, !PT ;  /* 0x0000000106ff7812 */ /* 0x004fda000780c0ff */
[----:B------:R-:W-:Y:S02]  /*2bd0*/  @P0 MOV R13, R4 ;  /* 0x00000004000d0202 */ /* 0x000fe40000000f00 */
[----:B------:R-:W-:Y:S01]  /*2be0*/  @P0 LOP3.LUT R11, R5, 0xffff, RZ, 0xc0, !PT ;  /* 0x0000ffff050b0812 */ /* 0x000fe200078ec0ff */
[----:B------:R-:W-:Y:S06]  /*2bf0*/  @!P1 BRA `(.L_x_38) ;  /* 0x0000000000b89947 */ /* 0x000fec0003800000 */
[----:B------:R-:W2:Y:S01]  /*2c00*/  LDC.64 R4, c[0x0][0xc18] ;  /* 0x00030600ff047b82 */ /* 0x000ea20000000a00 */
[----:B------:R-:W-:-:S07]  /*2c10*/  ISETP.NE.AND P3, PT, R26, 0x1, PT ;  /* 0x000000011a00780c */ /* 0x000fce0003f65270 */
[----:B------:R-:W3:Y:S08]  /*2c20*/  LDC.64 R6, c[0x0][0xc10] ;  /* 0x00030400ff067b82 */ /* 0x000ef00000000a00 */
[----:B------:R-:W4:Y:S08]  /*2c30*/  LDC R12, c[0x0][0xc20] ;  /* 0x00030800ff0c7b82 */ /* 0x000f300000000800 */
[----:B------:R-:W4:Y:S01]  /*2c40*/  LDC R14, c[0x0][0xc0c] ;  /* 0x00030300ff0e7b82 */ /* 0x000f220000000800 */
[----:B--2---:R-:W-:Y:S01]  /*2c50*/  IMAD.HI.U32 R17, R0, R5, RZ ;  /* 0x0000000500117227 */ /* 0x004fe200078e00ff */
[----:B------:R-:W-:-:S03]  /*2c60*/  ISETP.NE.AND P1, PT, R4, 0x1, PT ;  /* 0x000000010400780c */ /* 0x000fc60003f25270 */
[----:B------:R-:W-:-:S03]  /*2c70*/  IMAD.HI.U32 R5, R11, R5, RZ ;  /* 0x000000050b057227 */ /* 0x000fc600078e00ff */
[----:B-1----:R-:W1:Y:S01]  /*2c80*/  LDC.64 R2, c[0x0][0xc28] ;  /* 0x00030a00ff027b82 */ /* 0x002e620000000a00 */
[----:B---3--:R-:W-:-:S04]  /*2c90*/  IMAD.HI.U32 R16, R9, R6, RZ ;  /* 0x0000000609107227 */ /* 0x008fc800078e00ff */
[----:B------:R-:W-:Y:S01]  /*2ca0*/  IMAD.HI.U32 R18, R13, R6, RZ ;  /* 0x000000060d127227 */ /* 0x000fe200078e00ff */
[----:B------:R-:W-:Y:S02]  /*2cb0*/  SHF.R.U32.HI R16, RZ, R7, R16 ;  /* 0x00000007ff107219 */ /* 0x000fe40000011610 */
[-C--:B----4-:R-:W-:Y:S02]  /*2cc0*/  SHF.R.U32.HI R17, RZ, R12.reuse, R17 ;  /* 0x0000000cff117219 */ /* 0x090fe40000011611 */
[----:B------:R-:W-:Y:S02]  /*2cd0*/  SHF.R.U32.HI R12, RZ, R12, R5 ;  /* 0x0000000cff0c7219 */ /* 0x000fe40000011605 */
[----:B------:R-:W-:Y:S02]  /*2ce0*/  SEL R17, R0, R17, !P1 ;  /* 0x0000001100117207 */ /* 0x000fe40004800000 */
[----:B------:R-:W-:Y:S02]  /*2cf0*/  SHF.R.U32.HI R18, RZ, R7, R18 ;  /* 0x00000007ff127219 */ /* 0x000fe40000011612 */
[----:B------:R-:W-:-:S02]  /*2d00*/  ISETP.NE.AND P2, PT, R14, 0x1, PT ;  /* 0x000000010e00780c */ /* 0x000fc40003f45270 */
[----:B------:R-:W-:Y:S02]  /*2d10*/  SEL R5, R11, R12, !P1 ;  /* 0x0000000c0b057207 */ /* 0x000fe40004800000 */
[----:B------:R-:W-:Y:S02]  /*2d20*/  SEL R19, R9, R16, !P2 ;  /* 0x0000001009137207 */ /* 0x000fe40005000000 */
[----:B------:R-:W-:Y:S01]  /*2d30*/  SEL R7, R13, R18, !P2 ;  /* 0x000000120d077207 */ /* 0x000fe20005000000 */
[----:B-1----:R-:W-:-:S04]  /*2d40*/  IMAD.HI.U32 R16, R17, R2, RZ ;  /* 0x0000000211107227 */ /* 0x002fc800078e00ff */
[----:B------:R-:W-:Y:S01]  /*2d50*/  IMAD.HI.U32 R6, R19, R2, RZ ;  /* 0x0000000213067227 */ /* 0x000fe200078e00ff */
[----:B------:R-:W-:-:S04]  /*2d60*/  @P3 SHF.R.U32.HI R17, RZ, R3, R16 ;  /* 0x00000003ff113219 */ /* 0x000fc80000011610 */
[----:B------:R-:W-:Y:S01]  /*2d70*/  @P3 SHF.R.U32.HI R19, RZ, R3, R6 ;  /* 0x00000003ff133219 */ /* 0x000fe20000011606 */
[----:B------:R-:W-:-:S04]  /*2d80*/  IMAD R17, R26, R17, RZ ;  /* 0x000000111a117224 */ /* 0x000fc800078e02ff */
[----:B------:R-:W-:Y:S01]  /*2d90*/  IMAD R6, R26, R19, RZ ;  /* 0x000000131a067224 */ /* 0x000fe200078e02ff */
[----:B------:R-:W-:-:S04]  /*2da0*/  ISETP.GE.AND P1, PT, R5, R17, PT ;  /* 0x000000110500720c */ /* 0x000fc80003f26270 */
[----:B------:R-:W-:Y:S01]  /*2db0*/  ISETP.GE.OR P1, PT, R7, R6, P1 ;  /* 0x000000060700720c */ /* 0x000fe20000f26670 */
[----:B------:R-:W-:-:S05]  /*2dc0*/  IMAD.HI.U32 R6, R5, R2, RZ ;  /* 0x0000000205067227 */ /* 0x000fca00078e00ff */
[----:B------:R-:W-:-:S04]  /*2dd0*/  SHF.R.U32.HI R6, RZ, R3, R6 ;  /* 0x00000003ff067219 */ /* 0x000fc80000011606 */
[----:B------:R-:W-:-:S03]  /*2de0*/  SEL R6, R5, R6, !P3 ;  /* 0x0000000605067207 */ /* 0x000fc60005800000 */
[----:B------:R-:W-:-:S04]  /*2df0*/  @!P1 IMAD.HI.U32 R12, R7, R2, RZ ;  /* 0x00000002070c9227 */ /* 0x000fc800078e00ff */
[----:B------:R-:W-:Y:S01]  /*2e00*/  IMAD.MOV R2, RZ, RZ, -R6 ;  /* 0x000000ffff027224 */ /* 0x000fe200078e0a06 */
[----:B------:R-:W-:-:S03]  /*2e10*/  @!P1 SHF.R.U32.HI R12, RZ, R3, R12 ;  /* 0x00000003ff0c9219 */ /* 0x000fc6000001160c */
[----:B------:R-:W-:Y:S01]  /*2e20*/  IMAD R2, R26, R2, R5 ;  /* 0x000000021a027224 */ /* 0x000fe200078e0205 */
[----:B------:R-:W-:Y:S02]  /*2e30*/  @!P1 SEL R3, R7, R12, !P3 ;  /* 0x0000000c07039207 */ /* 0x000fe40005800000 */
[----:B------:R-:W-:-:S03]  /*2e40*/  IADD3 R12, PT, PT, -R5, RZ, RZ ;  /* 0x000000ff050c7210 */ /* 0x000fc60007ffe1ff */
[--C-:B------:R-:W-:Y:S02]  /*2e50*/  @!P1 IMAD.IADD R6, R6, 0x1, -R3.reuse ;  /* 0x0000000106069824 */ /* 0x100fe400078e0a03 */
[----:B------:R-:W-:Y:S01]  /*2e60*/  @!P1 IMAD R3, R2, R19, R3 ;  /* 0x0000001302039224 */ /* 0x000fe200078e0203 */
[----:B------:R-:W-:Y:S01]  /*2e70*/  IADD3 R2, PT, PT, -R7, RZ, RZ ;  /* 0x000000ff07027210 */ /* 0x000fe20007ffe1ff */
[----:B------:R-:W-:Y:S02]  /*2e80*/  @!P1 IMAD R5, R26, R6, R7 ;  /* 0x000000061a059224 */ /* 0x000fe400078e0207 */
[----:B------:R-:W-:Y:S02]  /*2e90*/  IMAD R11, R4, R12, R11 ;  /* 0x0000000c040b7224 */ /* 0x000fe400078e020b */
[----:B------:R-:W-:Y:S02]  /*2ea0*/  @!P1 IMAD.MOV.U32 R7, RZ, RZ, R3 ;  /* 0x000000ffff079224 */ /* 0x000fe400078e0003 */
[----:B------:R-:W-:-:S02]  /*2eb0*/  IMAD R2, R14, R2, R13 ;  /* 0x000000020e027224 */ /* 0x000fc400078e020d */
[----:B------:R-:W-:Y:S02]  /*2ec0*/  IMAD R11, R5, R4, R11 ;  /* 0x00000004050b7224 */ /* 0x000fe400078e020b */
[----:B------:R-:W-:Y:S02]  /*2ed0*/  IMAD R13, R7, R14, R2 ;  /* 0x0000000e070d7224 */ /* 0x000fe400078e0202 */
.L_x_38:
[----:B------:R-:W2:Y:S02]  /*2ee0*/  LDCU UR4, c[0x0][0xc30] ;  /* 0x00018600ff0477ac */ /* 0x000ea40008000800 */
[----:B--2---:R-:W-:-:S09]  /*2ef0*/  UISETP.NE.AND UP0, UPT, UR4, 0x1, UPT ;  /* 0x000000010400788c */ /* 0x004fd2000bf05270 */
[----:B------:R-:W-:Y:S05]  /*2f00*/  BRA.U UP0, `(.L_x_39) ;  /* 0x0000000100407547 */ /* 0x000fea000b800000 */
[----:B------:R-:W2:Y:S08]  /*2f10*/  LDC.64 R4, c[0x0][0xc10] ;  /* 0x00030400ff047b82 */ /* 0x000eb00000000a00 */
[----:B-1----:R-:W1:Y:S08]  /*2f20*/  LDC.64 R2, c[0x0][0xc18] ;  /* 0x00030600ff027b82 */ /* 0x002e700000000a00 */
[----:B------:R-:W3:Y:S08]  /*2f30*/  LDC R6, c[0x0][0xc20] ;  /* 0x00030800ff067b82 */ /* 0x000ef00000000800 */
[----:B------:R-:W4:Y:S01]  /*2f40*/  LDC R12, c[0x0][0xc0c] ;  /* 0x00030300ff0c7b82 */ /* 0x000f220000000800 */
[----:B--2---:R-:W-:-:S05]  /*2f50*/  IMAD.HI.U32 R4, R13, R4, RZ ;  /* 0x000000040d047227 */ /* 0x004fca00078e00ff */
[----:B------:R-:W-:Y:S01]  /*2f60*/  SHF.R.U32.HI R4, RZ, R5, R4 ;  /* 0x00000005ff047219 */ /* 0x000fe20000011604 */
[----:B-1----:R-:W-:Y:S01]  /*2f70*/  IMAD.HI.U32 R3, R11, R3, RZ ;  /* 0x000000030b037227 */ /* 0x002fe200078e00ff */
[----:B------:R-:W-:-:S04]  /*2f80*/  ISETP.NE.AND P1, PT, R2, 0x1, PT ;  /* 0x000000010200780c */ /* 0x000fc80003f25270 */
[----:B---3--:R-:W-:-:S04]  /*2f90*/  SHF.R.U32.HI R6, RZ, R6, R3 ;  /* 0x00000006ff067219 */ /* 0x008fc80000011603 */
[----:B------:R-:W-:Y:S02]  /*2fa0*/  SEL R3, R11, R6, !P1 ;  /* 0x000000060b037207 */ /* 0x000fe40004800000 */
[----:B----4-:R-:W-:-:S04]  /*2fb0*/  ISETP.NE.AND P2, PT, R12, 0x1, PT ;  /* 0x000000010c00780c */ /* 0x010fc80003f45270 */
[----:B------:R-:W-:-:S05]  /*2fc0*/  SEL R4, R13, R4, !P2 ;  /* 0x000000040d047207 */ /* 0x000fca0005000000 */
[----:B------:R-:W-:Y:S02]  /*2fd0*/  IMAD.IADD R5, R3, 0x1, -R4 ;  /* 0x0000000103057824 */ /* 0x000fe400078e0a04 */
[----:B------:R-:W-:Y:S02]  /*2fe0*/  IMAD.IADD R3, R4, 0x1, -R3 ;  /* 0x0000000104037824 */ /* 0x000fe400078e0a03 */
[----:B------:R-:W-:Y:S02]  /*2ff0*/  IMAD R13, R5, R12, R13 ;  /* 0x0000000c050d7224 */ /* 0x000fe400078e020d */
[----:B------:R-:W-:-:S07]  /*3000*/  IMAD R11, R3, R2, R11 ;  /* 0x00000002030b7224 */ /* 0x000fce00078e020b */
.L_x_39:
[----:B------:R-:W-:Y:S01]  /*3010*/  PLOP3.LUT P4, PT, PT, PT, PT, 0x80, 0x8 ;  /* 0x000000000008781c */ /* 0x000fe20003f8f070 */
[----:B------:R-:W-:Y:S01]  /*3020*/  IMAD.IADD R19, R13, 0x1, R64 ;  /* 0x000000010d137824 */ /* 0x000fe200078e0240 */
[----:B------:R-:W-:Y:S01]  /*3030*/  LOP3.LUT R8, R8, 0x1, RZ, 0x3c, !PT ;  /* 0x0000000108087812 */ /* 0x000fe200078e3cff */
[----:B------:R-:W-:Y:S01]  /*3040*/  IMAD.IADD R18, R11, 0x1, R58 ;  /* 0x000000010b127824 */ /* 0x000fe200078e023a */
[----:B------:R-:W-:Y:S09]  /*3050*/  @P0 BRA `(.L_x_40) ;  /* 0xffffffe8000c0947 */ /* 0x000ff2000383ffff */
[----:B------:R-:W-:Y:S01]  /*3060*/  UIADD3 UR45, UPT, UPT, UR45, 0xd0, URZ ;  /* 0x000000d02d2d7890 */ /* 0x000fe2000fffe0ff */
[----:B-1----:R-:W-:-:S03]  /*3070*/  SHF.L.U32 R3, R10, 0x1f, RZ ;  /* 0x0000001f0a037819 */ /* 0x002fc600000006ff */
[----:B------:R-:W-:-:S09]  /*3080*/  ULEA UR4, UR48, UR45, 0x3 ;  /* 0x0000002d30047291 */ /* 0x000fd2000f8e18ff */
[----:B------:R-:W1:Y:S02]  /*3090*/  SYNCS.PHASECHK.TRANS64.TRYWAIT P0, [UR4], R3 ;  /* 0x00000003ff0075a7 */ /* 0x000e640008001104 */
[----:B-1----:R-:W-:Y:S05]  /*30a0*/  @!P0 BRA `(.L_x_41) ;  /* 0x0000005c00808947 */ /* 0x002fea0003800000 */
.L_x_142:
[----:B------:R-:W-:-:S04]  /*30b0*/  UIADD3 UR5, UPT, UPT, UR48, 0x1, URZ ;  /* 0x0000000130057890 */ /* 0x000fc8000fffe0ff */
[----:B------:R-:W-:-:S04]  /*30c0*/  UISETP.NE.AND UP0, UPT, UR5, 0x1a, UPT ;  /* 0x0000001a0500788c */ /* 0x000fc8000bf05270 */
[----:B------:R-:W-:Y:S02]  /*30d0*/  USEL UR6, URZ, 0x1, UP0 ;  /* 0x00000001ff067887 */ /* 0x000fe40008000000 */
[----:B------:R-:W-:-:S04]  /*30e0*/  USEL UR5, UR5, URZ, UP0 ;  /* 0x000000ff05057287 */ /* 0x000fc80008000000 */
[----:B------:R-:W-:Y:S01]  /*30f0*/  ULEA UR4, UR5, UR45, 0x3 ;  /* 0x0000002d05047291 */ /* 0x000fe2000f8e18ff */
[----:B------:R-:W-:-:S04]  /*3100*/  LOP3.LUT R2, R10, UR6, RZ, 0x3c, !PT ;  /* 0x000000060a027c12 */ /* 0x000fc8000f8e3cff */
[----:B-1----:R-:W-:-:S04]  /*3110*/  SHF.L.U32 R3, R2, 0x1f, RZ ;  /* 0x0000001f02037819 */ /* 0x002fc800000006ff */
[----:B------:R-:W1:Y:S02]  /*3120*/  SYNCS.PHASECHK.TRANS64.TRYWAIT P0, [UR4], R3 ;  /* 0x00000003ff0075a7 */ /* 0x000e640008001104 */
[----:B-1----:R-:W-:Y:S05]  /*3130*/  @!P0 BRA `(.L_x_42) ;  /* 0x0000005c00748947 */ /* 0x002fea0003800000 */
.L_x_144:
        /* <DEDUP_REMOVED lines=9> */
.L_x_146:
        /* <DEDUP_REMOVED lines=9> */
.L_x_148:
        /* <DEDUP_REMOVED lines=9> */
.L_x_150:
        /* <DEDUP_REMOVED lines=9> */
.L_x_152:
        /* <DEDUP_REMOVED lines=9> */
.L_x_154:
        /* <DEDUP_REMOVED lines=9> */
.L_x_156:
        /* <DEDUP_REMOVED lines=9> */
.L_x_158:
        /* <DEDUP_REMOVED lines=9> */
.L_x_160:
        /* <DEDUP_REMOVED lines=9> */
.L_x_162:
        /* <DEDUP_REMOVED lines=9> */
.L_x_164:
        /* <DEDUP_REMOVED lines=9> */
.L_x_166:
        /* <DEDUP_REMOVED lines=9> */
.L_x_168:
        /* <DEDUP_REMOVED lines=9> */
.L_x_170:
        /* <DEDUP_REMOVED lines=9> */
.L_x_172:
        /* <DEDUP_REMOVED lines=9> */
.L_x_174:
        /* <DEDUP_REMOVED lines=9> */
.L_x_176:
        /* <DEDUP_REMOVED lines=9> */
.L_x_178:
        /* <DEDUP_REMOVED lines=9> */
.L_x_180:
        /* <DEDUP_REMOVED lines=9> */
.L_x_182:
        /* <DEDUP_REMOVED lines=9> */
.L_x_184:
        /* <DEDUP_REMOVED lines=9> */
.L_x_186:
        /* <DEDUP_REMOVED lines=9> */
.L_x_188:
        /* <DEDUP_REMOVED lines=9> */
.L_x_190:
[----:B------:R-:W-:-:S04]  /*3e30*/  UIADD3 UR5, UPT, UPT, UR5, 0x1, URZ ;  /* 0x0000000105057890 */ /* 0x000fc8000fffe0ff */
[----:B------:R-:W-:-:S04]  /*3e40*/  UISETP.NE.AND UP0, UPT, UR5, 0x1a, UPT ;  /* 0x0000001a0500788c */ /* 0x000fc8000bf05270 */
[----:B------:R-:W-:Y:S02]  /*3e50*/  USEL UR4, URZ, 0x1, UP0 ;  /* 0x00000001ff047887 */ /* 0x000fe40008000000 */
[----:B------:R-:W-:-:S04]  /*3e60*/  USEL UR5, UR5, URZ, UP0 ;  /* 0x000000ff05057287 */ /* 0x000fc80008000000 */
[----:B------:R-:W-:Y:S01]  /*3e70*/  ULEA UR5, UR5, UR45, 0x3 ;  /* 0x0000002d05057291 */ /* 0x000fe2000f8e18ff */
[----:B-1----:R-:W-:-:S04]  /*3e80*/  LOP3.LUT R3, R2, UR4, RZ, 0x3c, !PT ;  /* 0x0000000402037c12 */ /* 0x002fc8000f8e3cff */
[----:B------:R-:W-:Y:S01]  /*3e90*/  SHF.L.U32 R3, R3, 0x1f, RZ ;  /* 0x0000001f03037819 */ /* 0x000fe200000006ff */
[----:B------:R-:W-:-:S07]  /*3ea0*/  IMAD.U32 R0, RZ, RZ, UR5 ;  /* 0x00000005ff007e24 */ /* 0x000fce000f8e00ff */
.L_x_66:
[----:B-1----:R1:W2:Y:S02]  /*3eb0*/  SYNCS.PHASECHK.TRANS64.TRYWAIT P0, [R0+URZ], R3 ;  /* 0x00000003000075a7 */ /* 0x0022a400080011ff */
[----:B--2---:R-:W-:Y:S05]  /*3ec0*/  @!P0 NANOSLEEP.SYNCS 0x989680 ;  /* 0x009896800000895d */ /* 0x004fea0003900000 */
[----:B------:R-:W2:Y:S02]  /*3ed0*/  @!P0 SYNCS.PHASECHK.TRANS64 P0, [R0+URZ], R3 ;  /* 0x00000003000085a7 */ /* 0x000ea400080010ff */
[----:B--2---:R-:W-:Y:S05]  /*3ee0*/  @P0 EXIT ;  /* 0x000000000000094d */ /* 0x004fea0003800000 */
[----:B------:R-:W-:Y:S05]  /*3ef0*/  BRA `(.L_x_66) ;  /* 0xfffffffc00ec7947 */ /* 0x000fea000383ffff */
.L_x_22:
[----:B------:R-:W-:-:S04]  /*3f00*/  UISETP.NE.AND UP1, UPT, UR46, URZ, UPT ;  /* 0x000000ff2e00728c */ /* 0x000fc8000bf25270 */
[----:B------:R-:W-:-:S09]  /*3f10*/  UISETP.NE.OR UP1, UPT, UR4, 0x1, UP1 ;  /* 0x000000010400788c */ /* 0x000fd20008f25670 */
[----:B------:R-:W-:Y:S05]  /*3f20*/  BRA.U UP1, `(.L_x_67) ;  /* 0x0000000101b07547 */ /* 0x000fea000b800000 */
[----:B------:R-:W-:Y:S01]  /*3f30*/  UMOV UR4, 0x400 ;  /* 0x0000040000047882 */ /* 0x000fe20000000000 */
[----:B------:R-:W-:Y:S01]  /*3f40*/  HFMA2 R2, -RZ, RZ, 0, 5.9604644775390625e-08 ;  /* 0x00000001ff027431 */ /* 0x000fe200000001ff */
[----:B------:R-:W-:Y:S01]  /*3f50*/  ULEA UR46, UR46, UR4, 0x18 ;  /* 0x000000042e2e7291 */ /* 0x000fe2000f8ec0ff */
[----:B------:R-:W-:Y:S01]  /*3f60*/  ISETP.GE.U32.AND P0, PT, R8, 0x2, PT ;  /* 0x000000020800780c */ /* 0x000fe20003f06070 */
[----:B------:R-:W-:Y:S02]  /*3f70*/  IMAD.MOV.U32 R3, RZ, RZ, RZ ;  /* 0x000000ffff037224 */ /* 0x000fe400078e00ff */
[----:B------:R-:W-:Y:S02]  /*3f80*/  UIADD3 UR6, UPT, UPT, UR46, 0x1e8, URZ ;  /* 0x000001e82e067890 */ /* 0x000fe4000fffe0ff */
[----:B------:R-:W-:Y:S02]  /*3f90*/  UIADD3 UR7, UPT, UPT, UR46, 0x1e0, URZ ;  /* 0x000001e02e077890 */ /* 0x000fe4000fffe0ff */
[----:B------:R-:W-:-:S12]  /*3fa0*/  UPRMT UR6, URZ, 0x654, UR6 ;  /* 0x00000654ff067896 */ /* 0x000fd80008000006 */
.L_x_70:
[----:B------:R-:W-:Y:S01]  /*3fb0*/  SHF.L.U32 R7, R2, 0x1f, RZ ;  /* 0x0000001f02077819 */ /* 0x000fe200000006ff */
[----:B------:R-:W-:Y:S02]  /*3fc0*/  IMAD.U32 R9, RZ, RZ, UR7 ;  /* 0x00000007ff097e24 */ /* 0x000fe4000f8e00ff */
[----:B------:R-:W-:Y:S01]  /*3fd0*/  @!P0 IMAD.MOV.U32 R5, RZ, RZ, 0x10 ;  /* 0x00000010ff058424 */ /* 0x000fe200078e00ff */
[----:B------:R-:W2:Y:S02]  /*3fe0*/  SYNCS.PHASECHK.TRANS64.TRYWAIT P1, [UR46+0x1e8], R7 ;  /* 0x0001e807ff0075a7 */ /* 0x000ea4000802112e */
[----:B------:R-:W-:-:S04]  /*3ff0*/  PRMT R9, R8, 0x654, R9 ;  /* 0x0000065408097816 */ /* 0x000fc80000000009 */
[----:B------:R-:W-:Y:S01]  /*4000*/  SEL R0, R9, R0, !P0 ;  /* 0x0000000009007207 */ /* 0x000fe20004000000 */
[----:B--2---:R-:W-:Y:S06]  /*4010*/  @!P1 BRA `(.L_x_68) ;  /* 0x0000005400fc9947 */ /* 0x004fec0003800000 */
.L_x_192:
[----:B------:R-:W-:Y:S01]  /*4020*/  UIADD3 UR4, UPT, UPT, UR46, 0x220, URZ ;  /* 0x000002202e047890 */ /* 0x000fe2000fffe0ff */
[----:B------:R3:W-:Y:S01]  /*4030*/  @!P0 SYNCS.ARRIVE.TRANS64.RED RZ, [R0+URZ], R5 ;  /* 0x0000000500ff89a7 */ /* 0x0007e200080004ff */
[----:B------:R-:W-:Y:S01]  /*4040*/  UIADD3 UR5, UPT, UPT, UR46, 0x1e0, URZ ;  /* 0x000001e02e057890 */ /* 0x000fe2000fffe0ff */
[----:B------:R-:W-:-:S08]  /*4050*/  LOP3.LUT R2, R2, 0x1, RZ, 0x3c, !PT ;  /* 0x0000000102027812 */ /* 0x000fd000078e3cff */
[----:B------:R-:W-:Y:S06]  /*4060*/  UGETNEXTWORKID.BROADCAST [UR4], [UR5] ;  /* 0x00000000040073ca */ /* 0x000fec0008000100 */
[----:B---3--:R-:W-:-:S04]  /*4070*/  SHF.L.U32 R5, R3, 0x1f, RZ ;  /* 0x0000001f03057819 */ /* 0x008fc800000006ff */
[----:B------:R-:W3:Y:S02]  /*4080*/  SYNCS.PHASECHK.TRANS64.TRYWAIT P1, [UR46+0x1e0], R5 ;  /* 0x0001e005ff0075a7 */ /* 0x000ee4000802112e */
[----:B---3--:R-:W-:Y:S05]  /*4090*/  @!P1 BRA `(.L_x_69) ;  /* 0x0000005400f49947 */ /* 0x008fea0003800000 */
.L_x_194:
[----:B--2---:R-:W2:Y:S01]  /*40a0*/  LDS.128 R4, [UR46+0x220] ;  /* 0x0002202eff047984 */ /* 0x004ea20008000c00 */
[----:B------:R-:W-:Y:S01]  /*40b0*/  LOP3.LUT R3, R3, 0x1, RZ, 0x3c, !PT ;  /* 0x0000000103037812 */ /* 0x000fe200078e3cff */
[----:B------:R-:W-:Y:S01]  /*40c0*/  @!PT LDS RZ, [RZ] ;  /* 0x00000000fffff984 */ /* 0x000fe20000000800 */
[----:B------:R-:W-:Y:S01]  /*40d0*/  @!PT LDS RZ, [RZ] ;  /* 0x00000000fffff984 */ /* 0x000fe20000000800 */
[----:B------:R-:W-:Y:S01]  /*40e0*/  @!PT LDS RZ, [RZ] ;  /* 0x00000000fffff984 */ /* 0x000fe20000000800 */
[----:B------:R-:W-:Y:S01]  /*40f0*/  @!PT LDS RZ, [RZ] ;  /* 0x00000000fffff984 */ /* 0x000fe20000000800 */
[----:B------:R3:W-:Y:S06]  /*4100*/  MEMBAR.ALL.CTA ;  /* 0x0000000000007992 */ /* 0x0007ec0000008000 */
[----:B---3--:R-:W3:Y:S02]  /*4110*/  FENCE.VIEW.ASYNC.S ;  /* 0x00000000000073c6 */ /* 0x008ee40000000000 */
[----:B---3--:R-:W-:Y:S01]  /*4120*/  SYNCS.ARRIVE.TRANS64.RED.A1T0 RZ, [UR6], RZ ;  /* 0x000000ffffff79a7 */ /* 0x008fe20008100406 */
[----:B--2---:R-:W-:-:S13]  /*4130*/  LOP3.LUT P1, RZ, R6, 0x1, RZ, 0xc0, !PT ;  /* 0x0000000106ff7812 */ /* 0x004fda000782c0ff */
[----:B------:R-:W-:Y:S05]  /*4140*/  @P1 BRA `(.L_x_70) ;  /* 0xfffffffc00981947 */ /* 0x000fea000383ffff */
[----:B------:R-:W-:-:S04]  /*4150*/  SHF.L.U32 R0, R2, 0x1f, RZ ;  /* 0x0000001f02007819 */ /* 0x000fc800000006ff */
[----:B------:R-:W2:Y:S02]  /*4160*/  SYNCS.PHASECHK.TRANS64 P0, [UR46+0x1e8], R0 ;  /* 0x0001e800ff0075a7 */ /* 0x000ea4000800102e */
[----:B-12---:R-:W-:Y:S05]  /*4170*/  @P0 EXIT ;  /* 0x000000000000094d */ /* 0x006fea0003800000 */
[----:B------:R-:W-:-:S07]  /*4180*/  MOV R0, UR46 ;  /* 0x0000002e00007c02 */ /* 0x000fce0008000f00 */
.L_x_71:
[----:B-1----:R-:W-:-:S04]  /*4190*/  SHF.L.U32 R3, R2, 0x1f, RZ ;  /* 0x0000001f02037819 */ /* 0x002fc800000006ff */
[----:B------:R1:W2:Y:S03]  /*41a0*/  SYNCS.PHASECHK.TRANS64.TRYWAIT P0, [R0+URZ+0x1e8], R3 ;  /* 0x0001e803000075a7 */ /* 0x0002a600080011ff */
[----:B--2---:R-:W-:Y:S05]  /*41b0*/  @!P0 NANOSLEEP.SYNCS 0x989680 ;  /* 0x009896800000895d */ /* 0x004fea0003900000 */
[----:B------:R-:W2:Y:S02]  /*41c0*/  @!P0 SYNCS.PHASECHK.TRANS64 P0, [R0+URZ+0x1e8], R3 ;  /* 0x0001e803000085a7 */ /* 0x000ea400080010ff */
[----:B--2---:R-:W-:Y:S05]  /*41d0*/  @P0 EXIT ;  /* 0x000000000000094d */ /* 0x004fea0003800000 */
[----:B------:R-:W-:Y:S05]  /*41e0*/  BRA `(.L_x_71) ;  /* 0xfffffffc00e87947 */ /* 0x000fea000383ffff */
.L_x_67:
[----:B------:R-:W-:Y:S05]  /*41f0*/  BRA.U UP4, `(.L_x_72) ;  /* 0x0000000d04447547 */ /* 0x000fea000b800000 */
[----:B------:R-:W-:Y:S01]  /*4200*/  UMOV UR4, 0x40 ;  /* 0x0000004000047882 */ /* 0x000fe20000000000 */
[----:B------:R-:W-:Y:S01]  /*4210*/  NOP ;  /* 0x0000000000007918 */ /* 0x000fe20000000000 */
[----:B------:R-:W-:Y:S01]  /*4220*/  ULEA UR4, UR46, UR4, 0x18 ;  /* 0x000000042e047291 */ /* 0x000fe2000f8ec0ff */
[----:B------:R-:W-:Y:S02]  /*4230*/  UMOV UR5, 0x400 ;  /* 0x0000040000057882 */ /* 0x000fe40000000000 */
[----:B------:R-:W-:-:S06]  /*4240*/  ULEA UR46, UR46, UR5, 0x18 ;  /* 0x000000052e2e7291 */ /* 0x000fcc000f8ec0ff */
[----:B------:R-:W2:Y:S02]  /*4250*/  LDS.U8 R2, [UR4+0x1c] ;  /* 0x00001c04ff027984 */ /* 0x000ea40008000000 */
[----:B--2---:R-:W-:-:S13]  /*4260*/  ISETP.NE.AND P0, PT, R2, RZ, PT ;  /* 0x000000ff0200720c */ /* 0x004fda0003f05270 */
[----:B------:R-:W-:Y:S05]  /*4270*/  @P0 BRA `(.L_x_73) ;  /* 0x0000000000580947 */ /* 0x000fea0003800000 */
[----:B------:R-:W-:-:S13]  /*4280*/  ELECT P0, URZ, PT ;  /* 0x0000000000ff782f */ /* 0x000fda0003800000 */
[----:B------:R-:W-:Y:S05]  /*4290*/  @!P0 BRA `(.L_x_74) ;  /* 0x0000000000608947 */ /* 0x000fea0003800000 */
[----:B------:R-:W-:Y:S01]  /*42a0*/  UMOV UR5, 0x10 ;  /* 0x0000001000057882 */ /* 0x000fe20000000000 */
[----:B------:R-:W-:Y:S01]  /*42b0*/  HFMA2 R2, -RZ, RZ, 0, 5.9604644775390625e-08 ;  /* 0x00000001ff027431 */ /* 0x000fe200000001ff */
[----:B------:R-:W-:-:S03]  /*42c0*/  MOV R3, 0xffff ;  /* 0x0000ffff00037802 */ /* 0x000fc60000000f00 */
[----:B------:R-:W-:Y:S04]  /*42d0*/  DEPBAR.LE SB2, 0x36 ;  /* 0x0000ad800000791a */ /* 0x000fe80000000000 */
[----:B------:R-:W2:Y:S02]  /*42e0*/  UTCATOMSWS.FIND_AND_SET.ALIGN UP0, UR5, UR5 ;  /* 0x00000005000575e3 */ /* 0x000ea40008000800 */
[----:B--2---:R-:W-:Y:S01]  /*42f0*/  MOV R4, UR5 ;  /* 0x0000000500047c02 */ /* 0x004fe20008000f00 */
[----:B------:R-:W-:Y:S06]  /*4300*/  BRA.U UP0, `(.L_x_75) ;  /* 0x0000000100187547 */ /* 0x000fec000b800000 */
.L_x_76:
[----:B------:R-:W-:Y:S05]  /*4310*/  NANOSLEEP 0x64 ;  /* 0x000000640000795d */ /* 0x000fea0003800000 */
[----:B------:R-:W-:-:S05]  /*4320*/  UMOV UR5, 0x10 ;  /* 0x0000001000057882 */ /* 0x000fca0000000000 */
[----:B------:R-:W-:Y:S04]  /*4330*/  DEPBAR.LE SB2, 0x36 ;  /* 0x0000ad800000791a */ /* 0x000fe80000000000 */
[----:B------:R-:W2:Y:S02]  /*4340*/  UTCATOMSWS.FIND_AND_SET.ALIGN UP0, UR5, UR5 ;  /* 0x00000005000575e3 */ /* 0x000ea40008000800 */
[----:B--2---:R-:W-:Y:S01]  /*4350*/  MOV R4, UR5 ;  /* 0x0000000500047c02 */ /* 0x004fe20008000f00 */
[----:B------:R-:W-:Y:S05]  /*4360*/  BRA.U !UP0, `(.L_x_76) ;  /* 0xfffffffd08e87547 */ /* 0x000fea000b83ffff */
.L_x_75:
[-C--:B------:R-:W-:Y:S02]  /*4370*/  SHF.L.U32 R3, R3, R4.reuse, RZ ;  /* 0x0000000403037219 */ /* 0x080fe400000006ff */
[----:B------:R-:W-:Y:S01]  /*4380*/  SHF.L.U32 R2, R2, R4, RZ ;  /* 0x0000000402027219 */ /* 0x000fe200000006ff */
[----:B------:R-:W-:Y:S02]  /*4390*/  IMAD.SHL.U32 R4, R4, 0x20, RZ ;  /* 0x0000002004047824 */ /* 0x000fe400078e00ff */
[----:B------:R2:W-:Y:S04]  /*43a0*/  ATOMS.OR RZ, [UR4+0x14], R3 ;  /* 0x00001403ffff798c */ /* 0x0005e8000b000004 */
[----:B------:R2:W-:Y:S04]  /*43b0*/  ATOMS.OR RZ, [UR4+0x18], R2 ;  /* 0x00001802ffff798c */ /* 0x0005e8000b000004 */
[----:B------:R2:W-:Y:S01]  /*43c0*/  STS [UR46+0x230], R4 ;  /* 0x00023004ff007988 */ /* 0x0005e2000800082e */
[----:B------:R-:W-:Y:S05]  /*43d0*/  BRA `(.L_x_74) ;  /* 0x0000000000107947 */ /* 0x000fea0003800000 */
.L_x_73:
[----:B------:R-:W-:-:S05]  /*43e0*/  MOV R2, 0xffffffff ;  /* 0xffffffff00027802 */ /* 0x000fca0000000f00 */
[----:B------:R2:W-:Y:S02]  /*43f0*/  STS [UR46+0x230], R2 ;  /* 0x00023002ff007988 */ /* 0x0005e4000800082e */
[----:B--2---:R-:W-:Y:S02]  /*4400*/  MOV R2, 0x4420 ;  /* 0x0000442000027802 */ /* 0x004fe40000000f00 */
[----:B-1---5:R-:W-:Y:S05]  /*4410*/  CALL.REL.NOINC `($__internal_1_$__cuda_sm10x_tcgen05_guardrail_trap_phase_invalid_during_alloc) ;  /* 0x0000005800947944 */ /* 0x022fea0003c00000 */
.L_x_74:
[----:B------:R-:W-:Y:S05]  /*4420*/  WARPSYNC.ALL ;  /* 0x0000000000007948 */ /* 0x000fea0003800000 */
[----:B------:R-:W3:Y:S01]  /*4430*/  S2UR UR7, SR_CgaCtaId ;  /* 0x00000000000779c3 */ /* 0x000ee20000008800 */
[----:B------:R-:W-:Y:S01]  /*4440*/  UMOV UR4, 0x400 ;  /* 0x0000040000047882 */ /* 0x000fe20000000000 */
[----:B------:R-:W-:-:S06]  /*4450*/  NOP ;  /* 0x0000000000007918 */ /* 0x000fcc0000000000 */
[----:B------:R-:W-:Y:S06]  /*4460*/  BAR.ARV 0x6, 0xa0 ;  /* 0x0182800000007b1d */ /* 0x000fec0000002000 */
[----:B------:R-:W4:Y:S01]  /*4470*/  LDCU UR5, c[0x0][0x394] ;  /* 0x00007280ff0577ac */ /* 0x000f220008000800 */
[----:B------:R-:W-:Y:S01]  /*4480*/  LOP3.LUT R0, R0, 0xffff, RZ, 0xc0, !PT ;  /* 0x0000ffff00007812 */ /* 0x000fe200078ec0ff */
[----:B------:R-:W-:Y:S02]  /*4490*/  IMAD.MOV.U32 R11, RZ, RZ, 0x1 ;  /* 0x00000001ff0b7424 */ /* 0x000fe400078e00ff */
[----:B------:R-:W-:Y:S01]  /*44a0*/  IMAD.MOV.U32 R10, RZ, RZ, RZ ;  /* 0x000000ffff0a7224 */ /* 0x000fe200078e00ff */
[----:B------:R-:W-:Y:S01]  /*44b0*/  R2UR UR10, R0 ;  /* 0x00000000000a72ca */ /* 0x000fe200000e0000 */
[----:B------:R-:W-:Y:S01]  /*44c0*/  IMAD.MOV.U32 R8, RZ, RZ, RZ ;  /* 0x000000ffff087224 */ /* 0x000fe200078e00ff */
[----:B------:R-:W-:Y:S01]  /*44d0*/  UMOV UR17, URZ ;  /* 0x000000ff00117c82 */ /* 0x000fe20008000000 */
[----:B------:R-:W-:Y:S01]  /*44e0*/  UMOV UR16, URZ ;  /* 0x000000ff00107c82 */ /* 0x000fe20008000000 */
[----:B------:R-:W-:Y:S01]  /*44f0*/  UMOV UR22, 0x0 ;  /* 0x0000000000167882 */ /* 0x000fe20000000000 */
[----:B---3--:R-:W-:Y:S01]  /*4500*/  ULEA UR7, UR7, UR4, 0x18 ;  /* 0x0000000407077291 */ /* 0x008fe2000f8ec0ff */
[----:B------:R-:W3:Y:S03]  /*4510*/  LDCU UR4, c[0x0][0x394] ;  /* 0x00007280ff0477ac */ /* 0x000ee60008000800 */
[----:B------:R-:W-:-:S02]  /*4520*/  UIADD3 UR19, UPT, UPT, UR7, 0x3600, URZ ;  /* 0x0000360007137890 */ /* 0x000fc4000fffe0ff */
[----:B----4-:R-:W-:-:S03]  /*4530*/  UIADD3 UR5, UPT, UPT, UR5, 0x1f, URZ ;  /* 0x0000001f05057890 */ /* 0x010fc6000fffe0ff */
[----:B--2---:R-:W2:Y:S01]  /*4540*/  LDS R2, [UR7+0x230] ;  /* 0x00023007ff027984 */ /* 0x004ea20008000800 */
[----:B------:R-:W-:Y:S02]  /*4550*/  UIADD3 UR18, UPT, UPT, UR7, 0x1d600, URZ ;  /* 0x0001d60007127890 */ /* 0x000fe4000fffe0ff */
[----:B------:R-:W-:Y:S02]  /*4560*/  USHF.R.S32.HI UR6, URZ, 0x1f, UR5 ;  /* 0x0000001fff067899 */ /* 0x000fe40008011405 */
[----:B------:R-:W-:Y:S02]  /*4570*/  USHF.R.U32.HI UR19, URZ, 0x4, UR19 ;  /* 0x00000004ff137899 */ /* 0x000fe40008011613 */
[----:B------:R-:W-:Y:S02]  /*4580*/  ULEA.HI UR6, UR6, UR5, URZ, 0x5 ;  /* 0x0000000506067291 */ /* 0x000fe4000f8f28ff */
[----:B------:R-:W-:Y:S02]  /*4590*/  UIADD3 UR5, UPT, UPT, UR7, 0x1e8, URZ ;  /* 0x000001e807057890 */ /* 0x000fe4000fffe0ff */
[----:B------:R-:W-:-:S02]  /*45a0*/  USHF.R.S32.HI UR6, URZ, 0x5, UR6 ;  /* 0x00000005ff067899 */ /* 0x000fc40008011406 */
[----:B------:R-:W-:Y:S02]  /*45b0*/  USHF.R.U32.HI UR18, URZ, 0x4, UR18 ;  /* 0x00000004ff127899 */ /* 0x000fe40008011612 */
[----:B------:R-:W-:Y:S02]  /*45c0*/  UISETP.LT.AND UP0, UPT, UR6, 0x1, UPT ;  /* 0x000000010600788c */ /* 0x000fe4000bf01270 */
[----:B------:R-:W-:Y:S02]  /*45d0*/  UPRMT UR5, URZ, 0x654, UR5 ;  /* 0x00000654ff057896 */ /* 0x000fe40008000005 */
[----:B------:R-:W-:Y:S02]  /*45e0*/  USEL UR11, UR6, 0x1, !UP0 ;  /* 0x00000001060b7887 */ /* 0x000fe4000c000000 */
[----:B------:R-:W-:Y:S02]  /*45f0*/  ULOP3.LUT UR19, UR19, 0x3fff, URZ, 0xc0, !UPT ;  /* 0x00003fff13137892 */ /* 0x000fe4000f8ec0ff */
[----:B------:R-:W-:-:S02]  /*4600*/  ULOP3.LUT UR18, UR18, 0x3fff, URZ, 0xc0, !UPT ;  /* 0x00003fff12127892 */ /* 0x000fc4000f8ec0ff */
[----:B------:R-:W-:Y:S02]  /*4610*/  UIADD3 UR11, UPT, UPT, -UR11, URZ, URZ ;  /* 0x000000ff0b0b7290 */ /* 0x000fe4000fffe1ff */
[----:B---3--:R-:W-:Y:S01]  /*4620*/  UISETP.GE.AND UP3, UPT, UR4, 0x1, UPT ;  /* 0x000000010400788c */ /* 0x008fe2000bf66270 */
[----:B------:R-:W-:Y:S01]  /*4630*/  UMOV UR23, 0x4118010 ;  /* 0x0411801000177882 */ /* 0x000fe20000000000 */
[----:B------:R-:W-:Y:S01]  /*4640*/  UMOV UR20, 0x0 ;  /* 0x0000000000147882 */ /* 0x000fe20000000000 */
[----:B------:R-:W-:Y:S01]  /*4650*/  UMOV UR21, 0x4118010 ;  /* 0x0411801000157882 */ /* 0x000fe20000000000 */
[C---:B--2---:R-:W-:Y:S01]  /*4660*/  VIADD R5, R2.reuse, 0x40 ;  /* 0x0000004002057836 */ /* 0x044fe20000000000 */
[----:B------:R-:W-:-:S04]  /*4670*/  LOP3.LUT R4, R2, 0xffff, RZ, 0xc0, !PT ;  /* 0x0000ffff02047812 */ /* 0x000fc800078ec0ff */
[----:B------:R-:W-:-:S05]  /*4680*/  LOP3.LUT R5, R5, 0xffff, RZ, 0xc0, !PT ;  /* 0x0000ffff05057812 */ /* 0x000fca00078ec0ff */
[----:B------:R2:W-:Y:S02]  /*4690*/  STL.64 [R1], R4 ;  /* 0x0000000401007387 */ /* 0x0005e40000100a00 */
.L_x_83:
[----:B--2---:R-:W-:-:S04]  /*46a0*/  SHF.L.U32 R3, R10, 0x1f, RZ ;  /* 0x0000001f0a037819 */ /* 0x004fc800000006ff */
[----:B---3--:R-:W3:Y:S02]  /*46b0*/  SYNCS.PHASECHK.TRANS64.TRYWAIT P0, [UR7+0x1e0], R3 ;  /* 0x0001e003ff0075a7 */ /* 0x008ee40008001107 */
[----:B---3--:R-:W-:Y:S05]  /*46c0*/  @!P0 BRA `(.L_x_77) ;  /* 0x0000005000808947 */ /* 0x008fea0003800000 */
.L_x_196:
[----:B--2---:R-:W2:Y:S01]  /*46d0*/  LDS.128 R4, [UR7+0x220] ;  /* 0x00022007ff047984 */ /* 0x004ea20008000c00 */
[----:B------:R-:W-:Y:S01]  /*46e0*/  ULEA UR9, UR17, UR7, 0x3 ;  /* 0x0000000711097291 */ /* 0x000fe2000f8e18ff */
[----:B---3--:R-:W-:Y:S01]  /*46f0*/  SHF.L.U32 R3, R11, 0x1f, RZ ;  /* 0x0000001f0b037819 */ /* 0x008fe200000006ff */
[----:B------:R-:W-:Y:S01]  /*4700*/  @!PT LDS RZ, [RZ] ;  /* 0x00000000fffff984 */ /* 0x000fe20000000800 */
[----:B------:R-:W-:Y:S01]  /*4710*/  @!PT LDS RZ, [RZ] ;  /* 0x00000000fffff984 */ /* 0x000fe20000000800 */
[----:B------:R-:W-:Y:S01]  /*4720*/  @!PT LDS RZ, [RZ] ;  /* 0x00000000fffff984 */ /* 0x000fe20000000800 */
[----:B------:R-:W-:Y:S01]  /*4730*/  @!PT LDS RZ, [RZ] ;  /* 0x00000000fffff984 */ /* 0x000fe20000000800 */
[----:B------:R3:W-:Y:S06]  /*4740*/  MEMBAR.ALL.CTA ;  /* 0x0000000000007992 */ /* 0x0007ec0000008000 */
[----:B---3--:R-:W3:Y:S02]  /*4750*/  FENCE.VIEW.ASYNC.S ;  /* 0x00000000000073c6 */ /* 0x008ee40000000000 */
[----:B---3--:R-:W-:Y:S01]  /*4760*/  SYNCS.ARRIVE.TRANS64.RED.A1T0 RZ, [UR5], RZ ;  /* 0x000000ffffff79a7 */ /* 0x008fe20008100405 */
[----:B------:R-:W3:Y:S02]  /*4770*/  SYNCS.PHASECHK.TRANS64.TRYWAIT P0, [UR9+0x200], R3 ;  /* 0x00020003ff0075a7 */ /* 0x000ee40008001109 */
[----:B--23--:R-:W-:Y:S05]  /*4780*/  @!P0 BRA `(.L_x_78) ;  /* 0x0000005000688947 */ /* 0x00cfea0003800000 */
.L_x_198:
[----:B------:R-:W-:Y:S05]  /*4790*/  BRA.U !UP3, `(.L_x_79) ;  /* 0x000000010bc87547 */ /* 0x000fea000b800000 */
[----:B--2---:R-:W-:Y:S01]  /*47a0*/  IMAD.U32 R0, RZ, RZ, UR17 ;  /* 0x00000011ff007e24 */ /* 0x004fe2000f8e00ff */
[----:B------:R-:W-:-:S04]  /*47b0*/  ULEA UR4, UR16, UR7, 0x3 ;  /* 0x0000000710047291 */ /* 0x000fc8000f8e18ff */
[----:B------:R-:W-:Y:S02]  /*47c0*/  LEA R3, R0, R1, 0x2 ;  /* 0x0000000100037211 */ /* 0x000fe400078e10ff */
[----:B------:R-:W-:-:S04]  /*47d0*/  SHF.L.U32 R0, R8, 0x1f, RZ ;  /* 0x0000001f08007819 */ /* 0x000fc800000006ff */
[----:B------:R-:W5:Y:S01]  /*47e0*/  LDL R3, [R3] ;  /* 0x0000000003037983 */ /* 0x000f620000100800 */
[----:B------:R2:W3:Y:S01]  /*47f0*/  SYNCS.PHASECHK.TRANS64.TRYWAIT P1, [UR4], R0 ;  /* 0x00000000ff0075a7 */ /* 0x0004e20008021104 */
[----:B------:R-:W-:Y:S01]  /*4800*/  UPLOP3.LUT UP4, UPT, UPT, UPT, UPT, 0x40, 0x4 ;  /* 0x000000000004789c */ /* 0x000fe20003f8e870 */
[----:B------:R-:W-:Y:S01]  /*4810*/  UMOV UR15, UR11 ;  /* 0x0000000b000f7c82 */ /* 0x000fe20008000000 */
[----:B------:R-:W-:Y:S01]  /*4820*/  UMOV UR14, UR6 ;  /* 0x00000006000e7c82 */ /* 0x000fe20008000000 */
[----:B------:R-:W-:-:S08]  /*4830*/  UMOV UR13, UR16 ;  /* 0x00000010000d7c82 */ /* 0x000fd00008000000 */
.L_x_82:
[----:B------:R-:W-:Y:S02]  /*4840*/  UIADD3 UR15, UPT, UPT, UR15, 0x1, URZ ;  /* 0x000000010f0f7890 */ /* 0x000fe4000fffe0ff */
[----:B----4-:R-:W-:Y:S02]  /*4850*/  ULEA UR8, UR13, UR7, 0x3 ;  /* 0x000000070d087291 */ /* 0x010fe4000f8e18ff */
[----:B------:R-:W-:Y:S01]  /*4860*/  UISETP.NE.AND UP0, UPT, UR15, URZ, UPT ;  /* 0x000000ff0f00728c */ /* 0x000fe2000bf05270 */
[----:B--23--:R-:W-:Y:S10]  /*4870*/  @P1 BRA `(.L_x_80) ;  /* 0x00000000000c1947 */ /* 0x00cff40003800000 */
[----:B------:R-:W-:Y:S04]  /*4880*/  SHF.L.U32 R9, R8, 0x1f, RZ ;  /* 0x0000001f08097819 */ /* 0x000fe800000006ff */
[----:B------:R-:W3:Y:S02]  /*4890*/  SYNCS.PHASECHK.TRANS64.TRYWAIT P0, [UR8], R9 ;  /* 0x00000009ff0075a7 */ /* 0x000ee40008001108 */
[----:B---3--:R-:W-:Y:S05]  /*48a0*/  @!P0 BRA `(.L_x_81) ;  /* 0x0000005000388947 */ /* 0x008fea0003800000 */
.L_x_80:
[----:B------:R-:W-:Y:S01]  /*48b0*/  UISETP.NE.AND UP1, UPT, UR14, 0x1, UPT ;  /* 0x000000010e00788c */ /* 0x000fe2000bf25270 */
[----:B------:R-:W-:Y:S01]  /*48c0*/  PLOP3.LUT P1, PT, PT, PT, PT, 0x80, 0x8 ;  /* 0x000000000008781c */ /* 0x000fe20003f2f070 */
[----:B------:R-:W-:Y:S02]  /*48d0*/  UIADD3 UR16, UPT, UPT, UR13, 0x1, URZ ;  /* 0x000000010d107890 */ /* 0x000fe4000fffe0ff */
[----:B------:R-:W-:Y:S02]  /*48e0*/  ULEA UR24, UR13, UR19, 0x8 ;  /* 0x000000130d187291 */ /* 0x000fe4000f8e40ff */
[----:B------:R-:W-:Y:S01]  /*48f0*/  UISETP.NE.AND UP2, UPT, UR16, 0x1a, UPT ;  /* 0x0000001a1000788c */ /* 0x000fe2000bf45270 */
[----:B------:R-:W-:Y:S01]  /*4900*/  PLOP3.LUT P0, PT, PT, PT, UP1, 0x80, 0x8 ;  /* 0x000000000008781c */ /* 0x000fe20003f0f018 */
[----:B------:R-:W-:Y:S02]  /*4910*/  ULEA UR26, UR13, UR18, 0x8 ;  /* 0x000000120d1a7291 */ /* 0x000fe4000f8e40ff */
[----:B------:R-:W-:Y:S02]  /*4920*/  USEL UR12, URZ, 0x1, UP2 ;  /* 0x00000001ff0c7887 */ /* 0x000fe40009000000 */
[----:B------:R-:W-:Y:S02]  /*4930*/  USEL UR16, UR16, URZ, UP2 ;  /* 0x000000ff10107287 */ /* 0x000fe40009000000 */
[----:B------:R-:W-:Y:S02]  /*4940*/  UIADD3 UR28, UPT, UPT, UR24, 0x80, URZ ;  /* 0x00000080181c7890 */ /* 0x000fe4000fffe0ff */
[----:B------:R-:W-:Y:S01]  /*4950*/  @UP1 ULEA UR4, UR16, UR7, 0x3 ;  /* 0x0000000710041291 */ /* 0x000fe2000f8e18ff */
[----:B------:R-:W-:Y:S01]  /*4960*/  LOP3.LUT R8, R8, UR12, RZ, 0x3c, !PT ;  /* 0x0000000c08087c12 */ /* 0x000fe2000f8e3cff */
[----:B------:R-:W-:Y:S02]  /*4970*/  UIADD3 UR30, UPT, UPT, UR26, 0x80, URZ ;  /* 0x000000801a1e7890 */ /* 0x000fe4000fffe0ff */
[----:B------:R-:W-:Y:S01]  /*4980*/  UIADD3 UR8, UPT, UPT, UR8, 0xd0, URZ ;  /* 0x000000d008087890 */ /* 0x000fe2000fffe0ff */
[----:B--2---:R-:W-:Y:S01]  /*4990*/  @P0 SHF.L.U32 R0, R8, 0x1f, RZ ;  /* 0x0000001f08000819 */ /* 0x004fe200000006ff */
[----:B------:R-:W-:Y:S01]  /*49a0*/  UMOV UR25, 0x40004040 ;  /* 0x4000404000197882 */ /* 0x000fe20000000000 */
[----:B------:R-:W-:Y:S01]  /*49b0*/  UMOV UR27, 0x40004040 ;  /* 0x40004040001b7882 */ /* 0x000fe20000000000 */
[----:B------:R-:W-:Y:S01]  /*49c0*/  UMOV UR29, 0x40004040 ;  /* 0x40004040001d7882 */ /* 0x000fe20000000000 */
[----:B------:R4:W2:Y:S01]  /*49d0*/  @P0 SYNCS.PHASECHK.TRANS64.TRYWAIT P1, [UR4], R0 ;  /* 0x00000000ff0005a7 */ /* 0x0008a20008021104 */
[----:B------:R-:W-:Y:S11]  /*49e0*/  ELECT P0, URZ, PT ;  /* 0x0000000000ff782f */ /* 0x000ff60003800000 */
[----:B------:R-:W-:Y:S02]  /*49f0*/  @!UPT UIADD3 URZ, UPT, UPT, URZ, URZ, URZ ;  /* 0x000000fffffff290 */ /* 0x000fe4000fffe0ff */
[C---:B-----5:R-:W-:Y:S02]  /*4a00*/  @P0 R2UR.BROADCAST UR12, R3.reuse ;  /* 0x00000000030c02ca */ /* 0x060fe400008e0000 */
[----:B------:R-:W-:Y:S11]  /*4a10*/  ELECT P0, URZ, PT ;  /* 0x0000000000ff782f */ /* 0x000ff60003800000 */
[----:B------:R-:W-:Y:S02]  /*4a20*/  @!UPT UIADD3 URZ, UPT, UPT, URZ, URZ, URZ ;  /* 0x000000fffffff290 */ /* 0x000fe4000fffe0ff */
[----:B------:R-:W-:Y:S01]  /*4a30*/  @P0 R2UR.BROADCAST UR4, R3 ;  /* 0x00000000030402ca */ /* 0x000fe200008e0000 */
[----:B------:R-:W-:Y:S01]  /*4a40*/  UIADD3 UR14, UPT, UPT, UR14, -0x1, URZ ;  /* 0xffffffff0e0e7890 */ /* 0x000fe2000fffe0ff */
[----:B------:R-:W-:Y:S01]  /*4a50*/  UMOV UR31, 0x40004040 ;  /* 0x40004040001f7882 */ /* 0x000fe20000000000 */
[----:B------:R-:W-:Y:S01]  /*4a60*/  UMOV UR13, UR16 ;  /* 0x00000010000d7c82 */ /* 0x000fe20008000000 */
[----:B------:R4:W-:Y:S01]  /*4a70*/  UTCHMMA gdesc[UR24], gdesc[UR26], tmem[UR12], tmem[UR22], idesc[UR23], UP4 ;  /* 0x00ff161a180075ea */ /* 0x0009e2000a00000c */
[----:B------:R-:W-:Y:S08]  /*4a80*/  UPLOP3.LUT UP4, UPT, UPT, UPT, UPT, 0x80, 0x8 ;  /* 0x000000000008789c */ /* 0x000ff00003f8f070 */
[----:B------:R4:W-:Y:S01]  /*4a90*/  UTCHMMA gdesc[UR28], gdesc[UR30], tmem[UR4], tmem[UR20], idesc[UR21], UPT ;  /* 0x00ff141e1c0075ea */ /* 0x0009e2000b800004 */
[----:B------:R4:W-:Y:S01]  /*4aa0*/  UTCBAR.MULTICAST [UR8], URZ, UR10 ;  /* 0x000000ff080073e9 */ /* 0x0009e2000800080a */
[----:B------:R-:W-:Y:S05]  /*4ab0*/  BRA.U UP0, `(.L_x_82) ;  /* 0xfffffffd00607547 */ /* 0x000fea000b83ffff */
.L_x_79:
[----:B------:R-:W-:Y:S01]  /*4ac0*/  UIADD3 UR17, UPT, UPT, UR17, 0x1, URZ ;  /* 0x0000000111117890 */ /* 0x000fe2000fffe0ff */
[----:B------:R-:W-:Y:S01]  /*4ad0*/  LOP3.LUT P0, RZ, R6, 0x1, RZ, 0xc0, !PT ;  /* 0x0000000106ff7812 */ /* 0x000fe2000780c0ff */
[----:B------:R-:W-:Y:S01]  /*4ae0*/  UIADD3 UR9, UPT, UPT, UR9, 0x1f0, URZ ;  /* 0x000001f009097890 */ /* 0x000fe2000fffe0ff */
[----:B------:R-:W-:Y:S01]  /*4af0*/  LOP3.LUT R10, R10, 0x1, RZ, 0x3c, !PT ;  /* 0x000000010a0a7812 */ /* 0x000fe200078e3cff */
[----:B------:R-:W-:-:S04]  /*4b00*/  UISETP.NE.AND UP0, UPT, UR17, 0x2, UPT ;  /* 0x000000021100788c */ /* 0x000fc8000bf05270 */
[----:B----4-:R-:W-:Y:S02]  /*4b10*/  USEL UR4, URZ, 0x1, UP0 ;  /* 0x00000001ff047887 */ /* 0x010fe40008000000 */
[----:B------:R-:W-:Y:S01]  /*4b20*/  USEL UR17, UR17, URZ, UP0 ;  /* 0x000000ff11117287 */ /* 0x000fe20008000000 */
[----:B------:R3:W-:Y:S03]  /*4b30*/  UTCBAR [UR9], URZ ;  /* 0x000000ff090073e9 */ /* 0x0007e600080000ff */
[----:B------:R-:W-:Y:S01]  /*4b40*/  LOP3.LUT R11, R11, UR4, RZ, 0x3c, !PT ;  /* 0x000000040b0b7c12 */ /* 0x000fe2000f8e3cff */
[----:B------:R-:W-:Y:S07]  /*4b50*/  @P0 BRA `(.L_x_83) ;  /* 0xfffffff800d00947 */ /* 0x000fee000383ffff */
[----:B------:R-:W4:Y:S01]  /*4b60*/  S2UR UR4, SR_CgaCtaId ;  /* 0x00000000000479c3 */ /* 0x000f220000008800 */
[----:B------:R-:W-:Y:S01]  /*4b70*/  ELECT P0, URZ, PT ;  /* 0x0000000000ff782f */ /* 0x000fe20003800000 */
[----:B--2---:R-:W-:Y:S01]  /*4b80*/  IMAD.MOV.U32 R0, RZ, RZ, 0x1 ;  /* 0x00000001ff007424 */ /* 0x004fe200078e00ff */
[----:B------:R-:W-:Y:S01]  /*4b90*/  UIADD3 UR7, UPT, UPT, UR7, 0x200, URZ ;  /* 0x0000020007077890 */ /* 0x000fe2000fffe0ff */
[----:B------:R-:W-:Y:S01]  /*4ba0*/  SHF.L.U32 R3, R11, 0x1f, RZ ;  /* 0x0000001f0b037819 */ /* 0x000fe200000006ff */
[----:B------:R-:W-:-:S03]  /*4bb0*/  UMOV UR5, 0x40 ;  /* 0x0000004000057882 */ /* 0x000fc60000000000 */
[----:B------:R-:W-:Y:S01]  /*4bc0*/  UVIRTCOUNT.DEALLOC.SMPOOL 0x80 ;  /* 0x000000800000784c */ /* 0x000fe20000000000 */
[----:B----4-:R-:W-:Y:S02]  /*4bd0*/  ULEA UR4, UR4, UR5, 0x18 ;  /* 0x0000000504047291 */ /* 0x010fe4000f8ec0ff */
[----:B------:R-:W-:-:S07]  /*4be0*/  ULEA UR5, UR17, UR7, 0x3 ;  /* 0x0000000711057291 */ /* 0x000fce000f8e18ff */
[----:B------:R2:W-:Y:S02]  /*4bf0*/  @P0 STS.U8 [UR4+0x1c], R0 ;  /* 0x00001c00ff000988 */ /* 0x0005e40008000004 */
[----:B------:R-:W4:Y:S02]  /*4c00*/  SYNCS.PHASECHK.TRANS64.TRYWAIT P0, [UR5], R3 ;  /* 0x00000003ff0075a7 */ /* 0x000f240008001105 */
[----:B--2-4-:R-:W-:Y:S05]  /*4c10*/  @!P0 BRA `(.L_x_84) ;  /* 0x0000004c00748947 */ /* 0x014fea0003800000 */
.L_x_201:
[----:B------:R-:W-:-:S04]  /*4c20*/  UIADD3 UR6, UPT, UPT, UR17, 0x1, URZ ;  /* 0x0000000111067890 */ /* 0x000fc8000fffe0ff */
[----:B------:R-:W-:-:S04]  /*4c30*/  UISETP.NE.AND UP0, UPT, UR6, 0x2, UPT ;  /* 0x000000020600788c */ /* 0x000fc8000bf05270 */
[----:B------:R-:W-:Y:S02]  /*4c40*/  USEL UR5, URZ, 0x1, UP0 ;  /* 0x00000001ff057887 */ /* 0x000fe40008000000 */
[----:B------:R-:W-:-:S04]  /*4c50*/  USEL UR6, UR6, URZ, UP0 ;  /* 0x000000ff06067287 */ /* 0x000fc80008000000 */
[----:B------:R-:W-:Y:S01]  /*4c60*/  ULEA UR6, UR6, UR7, 0x3 ;  /* 0x0000000706067291 */ /* 0x000fe2000f8e18ff */
[----:B--2---:R-:W-:-:S04]  /*4c70*/  LOP3.LUT R3, R11, UR5, RZ, 0x3c, !PT ;  /* 0x000000050b037c12 */ /* 0x004fc8000f8e3cff */
[----:B------:R-:W-:-:S04]  /*4c80*/  SHF.L.U32 R3, R3, 0x1f, RZ ;  /* 0x0000001f03037819 */ /* 0x000fc800000006ff */
[----:B------:R-:W2:Y:S02]  /*4c90*/  SYNCS.PHASECHK.TRANS64.TRYWAIT P0, [UR6], R3 ;  /* 0x00000003ff0075a7 */ /* 0x000ea40008001106 */
[----:B--2---:R-:W-:Y:S05]  /*4ca0*/  @!P0 BRA `(.L_x_85) ;  /* 0x0000004c00688947 */ /* 0x004fea0003800000 */
.L_x_203:
[----:B------:R-:W-:Y:S01]  /*4cb0*/  NOP ;  /* 0x0000000000007918 */ /* 0x000fe20000000000 */
[----:B--2---:R-:W2:Y:S01]  /*4cc0*/  LDS R0, [UR4+0x14] ;  /* 0x00001404ff007984 */ /* 0x004ea20008000800 */
[----:B------:R-:W-:Y:S01]  /*4cd0*/  LOP3.LUT R2, R2, 0xffff, RZ, 0xc0, !PT ;  /* 0x0000ffff02027812 */ /* 0x000fe200078ec0ff */
[----:B------:R-:W-:Y:S02]  /*4ce0*/  IMAD.MOV.U32 R3, RZ, RZ, 0xffff ;  /* 0x0000ffffff037424 */ /* 0x000fe400078e00ff */
[----:B------:R-:W-:Y:S01]  /*4cf0*/  IMAD.MOV.U32 R5, RZ, RZ, 0x1 ;  /* 0x00000001ff057424 */ /* 0x000fe200078e00ff */
[----:B------:R-:W-:-:S04]  /*4d00*/  SHF.R.U32.HI R2, RZ, 0x5, R2 ;  /* 0x00000005ff027819 */ /* 0x000fc80000011602 */
[-C--:B------:R-:W-:Y:S02]  /*4d10*/  SHF.L.U32 R3, R3, R2.reuse, RZ ;  /* 0x0000000203037219 */ /* 0x080fe400000006ff */
[----:B------:R-:W-:Y:S02]  /*4d20*/  SHF.L.U32 R5, R5, R2, RZ ;  /* 0x0000000205057219 */ /* 0x000fe400000006ff */
[----:B--2---:R-:W-:-:S04]  /*4d30*/  LOP3.LUT R0, R0, R3, RZ, 0xc0, !PT ;  /* 0x0000000300007212 */ /* 0x004fc800078ec0ff */
[----:B------:R-:W-:-:S13]  /*4d40*/  ISETP.NE.AND P0, PT, R0, R3, PT ;  /* 0x000000030000720c */ /* 0x000fda0003f05270 */
[----:B------:R-:W-:Y:S05]  /*4d50*/  @P0 BRA `(.L_x_86) ;  /* 0x00000000005c0947 */ /* 0x000fea0003800000 */
[----:B------:R-:W2:Y:S02]  /*4d60*/  LDS R0, [UR4+0x18] ;  /* 0x00001804ff007984 */ /* 0x000ea40008000800 */
[----:B--2---:R-:W-:-:S04]  /*4d70*/  LOP3.LUT R0, R0, R5, RZ, 0xc0, !PT ;  /* 0x0000000500007212 */ /* 0x004fc800078ec0ff */
[----:B------:R-:W-:-:S13]  /*4d80*/  ISETP.NE.AND P0, PT, R0, R5, PT ;  /* 0x000000050000720c */ /* 0x000fda0003f05270 */
[----:B------:R-:W-:Y:S05]  /*4d90*/  @P0 BRA `(.L_x_87) ;  /* 0x0000000000400947 */ /* 0x000fea0003800000 */
[----:B------:R-:W-:Y:S01]  /*4da0*/  R2UR UR8, R3 ;  /* 0x00000000030872ca */ /* 0x000fe200000e0000 */
[----:B------:R-:W2:Y:S01]  /*4db0*/  S2R R2, SR_LANEID ;  /* 0x0000000000027919 */ /* 0x000ea20000000000 */
[----:B------:R-:W-:Y:S01]  /*4dc0*/  LOP3.LUT R5, RZ, R5, RZ, 0x33, !PT ;  /* 0x00000005ff057212 */ /* 0x000fe200078e33ff */
[----:B------:R-:W-:Y:S02]  /*4dd0*/  VOTEU.ANY UR7, UPT, PT ;  /* 0x0000000000077886 */ /* 0x000fe400038e0100 */
[----:B------:R-:W-:Y:S01]  /*4de0*/  UFLO.U32 UR7, UR7 ;  /* 0x00000007000772bd */ /* 0x000fe200080e0000 */
[----:B------:R-:W4:Y:S07]  /*4df0*/  REDUX UR5, R5 ;  /* 0x00000000050573c4 */ /* 0x000f2e0000000000 */
[----:B------:R-:W-:-:S06]  /*4e00*/  ULOP3.LUT UR8, URZ, UR8, URZ, 0x33, !UPT ;  /* 0x00000008ff087292 */ /* 0x000fcc000f8e33ff */
[----:B------:R-:W-:-:S04]  /*4e10*/  IMAD.U32 R0, RZ, RZ, UR8 ;  /* 0x00000008ff007e24 */ /* 0x000fc8000f8e00ff */
[----:B------:R-:W1:Y:S02]  /*4e20*/  REDUX UR6, R0 ;  /* 0x00000000000673c4 */ /* 0x000e640000000000 */
[----:B------:R1:W-:Y:S01]  /*4e30*/  UTCATOMSWS.AND URZ, UR8 ;  /* 0x0000000800ff79e3 */ /* 0x0003e20008000000 */
[----:B--2---:R-:W-:Y:S01]  /*4e40*/  ISETP.EQ.U32.AND P0, PT, R2, UR7, PT ;  /* 0x0000000702007c0c */ /* 0x004fe2000bf02070 */
[----:B----4-:R-:W-:Y:S02]  /*4e50*/  IMAD.U32 R2, RZ, RZ, UR5 ;  /* 0x00000005ff027e24 */ /* 0x010fe4000f8e00ff */
[----:B-1----:R-:W-:-:S10]  /*4e60*/  IMAD.U32 R3, RZ, RZ, UR6 ;  /* 0x00000006ff037e24 */ /* 0x002fd4000f8e00ff */
[----:B------:R1:W-:Y:S04]  /*4e70*/  @P0 ATOMS.AND RZ, [UR4+0x14], R3 ;  /* 0x00001403ffff098c */ /* 0x0003e8000a800004 */
[----:B------:R1:W-:Y:S01]  /*4e80*/  @P0 ATOMS.AND RZ, [UR4+0x18], R2 ;  /* 0x00001802ffff098c */ /* 0x0003e2000a800004 */
[----:B------:R-:W-:Y:S05]  /*4e90*/  BRA `(.L_x_88) ;  /* 0x0000000000147947 */ /* 0x000fea0003800000 */
.L_x_87:
[----:B------:R-:W-:Y:S02]  /*4ea0*/  MOV R2, 0x4ec0 ;  /* 0x00004ec000027802 */ /* 0x000fe40000000f00 */
[----:B-1-3-5:R-:W-:Y:S05]  /*4eb0*/  CALL.REL.NOINC `($__internal_0_$__cuda_sm10x_tcgen05_guardrail_trap_col_being_dealloced_not_returned_by_alloc) ;  /* 0x0000004c00e07944 */ /* 0x02afea0003c00000 */
[----:B------:R-:W-:Y:S05]  /*4ec0*/  BRA `(.L_x_88) ;  /* 0x0000000000087947 */ /* 0x000fea0003800000 */
.L_x_86:
[----:B------:R-:W-:Y:S02]  /*4ed0*/  MOV R2, 0x4ef0 ;  /* 0x00004ef000027802 */ /* 0x000fe40000000f00 */
[----:B-1-3-5:R-:W-:Y:S05]  /*4ee0*/  CALL.REL.NOINC `($__internal_2_$__cuda_sm10x_tcgen05_guardrail_trap_unallocated_columns_being_dealloced) ;  /* 0x0000004c00ec7944 */ /* 0x02afea0003c00000 */
.L_x_88:
[----:B------:R-:W-:Y:S01]  /*4ef0*/  NOP ;  /* 0x0000000000007918 */ /* 0x000fe20000000000 */
[----:B---3--:R-:W-:Y:S05]  /*4f00*/  EXIT ;  /* 0x000000000000794d */ /* 0x008fea0003800000 */
.L_x_72:
[----:B------:R-:W2:Y:S01]  /*4f10*/  LDC R3, c[0x0][0x384] ;  /* 0x0000e100ff037b82 */ /* 0x000ea20000000800 */
[----:B------:R-:W-:Y:S01]  /*4f20*/  UISETP.NE.OR UP6, UPT, UR4, 0x3, !UP6 ;  /* 0x000000030400788c */ /* 0x000fe2000f7c5670 */
[----:B--2---:R-:W-:-:S08]  /*4f30*/  IADD3 R3, PT, PT, R3, 0x3f, RZ ;  /* 0x0000003f03037810 */ /* 0x004fd00007ffe0ff */
[----:B------:R-:W-:Y:S05]  /*4f40*/  BRA.U UP6, `(.L_x_89) ;  /* 0x00000015060c7547 */ /* 0x000fea000b800000 */
[----:B------:R-:W2:Y:S01]  /*4f50*/  LDC R25, c[0x0][0x38c] ;  /* 0x0000e300ff197b82 */ /* 0x000ea20000000800 */
[----:B------:R-:W3:Y:S01]  /*4f60*/  LDCU.64 UR6, c[0x0][0x988] ;  /* 0x00013100ff0677ac */ /* 0x000ee20008000a00 */
[----:B------:R-:W-:Y:S01]  /*4f70*/  SHF.R.S32.HI R8, RZ, 0x1f, R3 ;  /* 0x0000001fff087819 */ /* 0x000fe20000011403 */
[----:B------:R-:W-:Y:S01]  /*4f80*/  IMAD.MOV.U32 R40, RZ, RZ, 0x1 ;  /* 0x00000001ff287424 */ /* 0x000fe200078e00ff */
[----:B------:R-:W4:Y:S02]  /*4f90*/  LDCU.64 UR4, c[0x0][0x990] ;  /* 0x00013200ff0477ac */ /* 0x000f240008000a00 */
[----:B-----5:R-:W-:Y:S01]  /*4fa0*/  LEA.HI R33, R8, R3, RZ, 0x6 ;  /* 0x0000000308217211 */ /* 0x020fe200078f30ff */
[----:B------:R-:W-:Y:S01]  /*4fb0*/  IMAD.MOV.U32 R31, RZ, RZ, RZ ;  /* 0x000000ffff1f7224 */ /* 0x000fe200078e00ff */
[----:B------:R-:W1:Y:S01]  /*4fc0*/  LDC R27, c[0x0][0x388] ;  /* 0x0000e200ff1b7b82 */ /* 0x000e620000000800 */
[----:B------:R-:W-:Y:S01]  /*4fd0*/  UMOV UR17, 0x400 ;  /* 0x0000040000117882 */ /* 0x000fe20000000000 */
[----:B------:R-:W-:Y:S01]  /*4fe0*/  IMAD.MOV.U32 R30, RZ, RZ, 0x1000 ;  /* 0x00001000ff1e7424 */ /* 0x000fe200078e00ff */
[----:B------:R-:W-:Y:S01]  /*4ff0*/  ULEA UR17, UR46, UR17, 0x18 ;  /* 0x000000112e117291 */ /* 0x000fe2000f8ec0ff */
[----:B------:R-:W-:Y:S01]  /*5000*/  SHF.R.S32.HI R33, RZ, 0x6, R33 ;  /* 0x00000006ff217819 */ /* 0x000fe20000011421 */
[----:B------:R-:W-:-:S02]  /*5010*/  USEL UR18, URZ, 0x1, UP5 ;  /* 0x00000001ff127887 */ /* 0x000fc4000a800000 */
[----:B------:R-:W-:Y:S01]  /*5020*/  UIADD3 UR16, UPT, UPT, UR17, 0x1e8, URZ ;  /* 0x000001e811107890 */ /* 0x000fe2000fffe0ff */
[----:B------:R-:W1:Y:S01]  /*5030*/  LDC R0, c[0x0][0xc30] ;  /* 0x00030c00ff007b82 */ /* 0x000e620000000800 */
[----:B------:R-:W-:Y:S02]  /*5040*/  UPLOP3.LUT UP2, UPT, UPT, UPT, UPT, 0x40, 0x4 ;  /* 0x000000000004789c */ /* 0x000fe40003f4e870 */
[----:B---3--:R-:W-:Y:S02]  /*5050*/  UISETP.NE.U32.AND UP1, UPT, UR6, URZ, UPT ;  /* 0x000000ff0600728c */ /* 0x008fe4000bf25070 */
[----:B------:R-:W-:Y:S02]  /*5060*/  UPRMT UR16, URZ, 0x654, UR16 ;  /* 0x00000654ff107896 */ /* 0x000fe40008000010 */
[----:B------:R-:W-:Y:S01]  /*5070*/  UISETP.NE.AND.EX UP1, UPT, UR7, URZ, UPT, UP1 ;  /* 0x000000ff0700728c */ /* 0x000fe2000bf25310 */
[----:B------:R-:W3:Y:S01]  /*5080*/  LDC R29, c[0x0][0x370] ;  /* 0x0000dc00ff1d7b82 */ /* 0x000ee20000000800 */
[C---:B--2---:R-:W-:Y:S01]  /*5090*/  R2UR UR7, R25.reuse ;  /* 0x00000000190772ca */ /* 0x044fe200000e0000 */
[----:B----4-:R-:W-:Y:S01]  /*50a0*/  UISETP.NE.U32.AND UP4, UPT, UR4, URZ, UPT ;  /* 0x000000ff0400728c */ /* 0x010fe2000bf85070 */
[----:B------:R-:W-:Y:S01]  /*50b0*/  R2UR UR6, R25 ;  /* 0x00000000190672ca */ /* 0x000fe200000e0000 */
[----:B------:R-:W-:-:S02]  /*50c0*/  UMOV UR20, URZ ;  /* 0x000000ff00147c82 */ /* 0x000fc40008000000 */
[----:B------:R-:W-:Y:S02]  /*50d0*/  UISETP.NE.AND.EX UP4, UPT, UR5, URZ, UPT, UP4 ;  /* 0x000000ff0500728c */ /* 0x000fe4000bf85340 */
[----:B------:R-:W2:Y:S01]  /*50e0*/  LDC R2, c[0x0][0xc0c] ;  /* 0x00030300ff027b82 */ /* 0x000ea20000000800 */
[----:B-1----:R-:W-:-:S07]  /*50f0*/  R2UR UR15, R27 ;  /* 0x000000001b0f72ca */ /* 0x002fce00000e0000 */
[----:B------:R-:W1:Y:S01]  /*5100*/  LDC R24, c[0x0][0xc20] ;  /* 0x00030800ff187b82 */ /* 0x000e620000000800 */
[----:B------:R-:W-:-:S07]  /*5110*/  ISETP.NE.AND P1, PT, R0, 0x1, PT ;  /* 0x000000010000780c */ /* 0x000fce0003f25270 */
[----:B------:R-:W4:Y:S08]  /*5120*/  LDC.64 R36, c[0x0][0x348] ;  /* 0x0000d200ff247b82 */ /* 0x000f300000000a00 */
[----:B------:R-:W1:Y:S08]  /*5130*/  LDC.64 R16, c[0x0][0xc10] ;  /* 0x00030400ff107b82 */ /* 0x000e700000000a00 */
[----:B------:R-:W1:Y:S08]  /*5140*/  LDC.64 R6, c[0x0][0xc18] ;  /* 0x00030600ff067b82 */ /* 0x000e700000000a00 */
[----:B------:R-:W1:Y:S08]  /*5150*/  LDC.64 R4, c[0x0][0xc28] ;  /* 0x00030a00ff047b82 */ /* 0x000e700000000a00 */
[----:B--23--:R-:W1:Y:S02]  /*5160*/  LDC R28, c[0x0][0x374] ;  /* 0x0000dd00ff1c7b82 */ /* 0x00ce640000000800 */
.L_x_98:
[-C--:B------:R-:W-:Y:S02]  /*5170*/  IABS R3, R33.reuse ;  /* 0x0000002100037213 */ /* 0x080fe40000000000 */
[----:B------:R-:W-:Y:S02]  /*5180*/  SHF.L.U32 R0, R31, 0x1f, RZ ;  /* 0x0000001f1f007819 */ /* 0x000fe400000006ff */
[----:B--2---:R-:W2:Y:S01]  /*5190*/  I2F.RP R12, R3 ;  /* 0x00000003000c7306 */ /* 0x004ea20000209400 */
[----:B------:R-:W-:Y:S01]  /*51a0*/  IABS R11, R33 ;  /* 0x00000021000b7213 */ /* 0x000fe20000000000 */
[----:B------:R-:W3:Y:S04]  /*51b0*/  SYNCS.PHASECHK.TRANS64.TRYWAIT P2, [UR17+0x1e0], R0 ;  /* 0x0001e000ff0075a7 */ /* 0x000ee80008041111 */
[----:B------:R-:W-:Y:S04]  /*51c0*/  IMAD.MOV R11, RZ, RZ, -R11 ;  /* 0x000000ffff0b7224 */ /* 0x000fe800078e0a0b */
[----:B--2---:R-:W2:Y:S02]  /*51d0*/  MUFU.RCP R9, R12 ;  /* 0x0000000c00097308 */ /* 0x004ea40000001000 */
[----:B--2---:R-:W-:Y:S01]  /*51e0*/  VIADD R14, R9, 0xffffffe ;  /* 0x0ffffffe090e7836 */ /* 0x004fe20000000000 */
[----:B------:R-:W-:Y:S07]  /*51f0*/  IABS R9, R27 ;  /* 0x0000001b00097213 */ /* 0x000fee0000000000 */
[----:B------:R-:W2:Y:S10]  /*5200*/  F2I.FTZ.U32.TRUNC.NTZ R15, R14 ;  /* 0x0000000e000f7305 */ /* 0x000eb4000021f000 */
[----:B------:R-:W5:Y:S01]  /*5210*/  I2F.RP R12, R9 ;  /* 0x00000009000c7306 */ /* 0x000f620000209400 */
[--C-:B--2---:R-:W-:Y:S02]  /*5220*/  IMAD.MOV R10, RZ, RZ, -R15.reuse ;  /* 0x000000ffff0a7224 */ /* 0x104fe400078e0a0f */
[----:B------:R-:W-:Y:S02]  /*5230*/  IMAD.MOV.U32 R14, RZ, RZ, RZ ;  /* 0x000000ffff0e7224 */ /* 0x000fe400078e00ff */
[----:B------:R-:W-:Y:S01]  /*5240*/  IMAD R21, R10, R3, RZ ;  /* 0x000000030a157224 */ /* 0x000fe200078e02ff */
[----:B------:R-:W-:Y:S04]  /*5250*/  IABS R10, R18 ;  /* 0x00000012000a7213 */ /* 0x000fe80000000000 */
[----:B-----5:R-:W2:Y:S01]  /*5260*/  MUFU.RCP R12, R12 ;  /* 0x0000000c000c7308 */ /* 0x020ea20000001000 */
[----:B------:R-:W-:Y:S06]  /*5270*/  IMAD.HI.U32 R15, R15, R21, R14 ;  /* 0x000000150f0f7227 */ /* 0x000fec00078e000e */
[----:B------:R-:W-:Y:S04]  /*5280*/  IMAD.HI.U32 R34, R15, R10, RZ ;  /* 0x0000000a0f227227 */ /* 0x000fe800078e00ff */
[----:B------:R-:W-:Y:S05]  /*5290*/  IMAD R10, R34, R11, R10 ;  /* 0x0000000b220a7224 */ /* 0x000fea00078e020a */
[----:B------:R-:W-:Y:S01]  /*52a0*/  ISETP.GT.U32.AND P3, PT, R3, R10, PT ;  /* 0x0000000a0300720c */ /* 0x000fe20003f64070 */
[----:B--2---:R-:W-:Y:S04]  /*52b0*/  VIADD R14, R12, 0xffffffe ;  /* 0x0ffffffe0c0e7836 */ /* 0x004fe80000000000 */
[----:B------:R-:W2:Y:S08]  /*52c0*/  F2I.FTZ.U32.TRUNC.NTZ R11, R14 ;  /* 0x0000000e000b7305 */ /* 0x000eb0000021f000 */
[-C--:B------:R-:W-:Y:S01]  /*52d0*/  @!P3 IADD3 R10, PT, PT, R10, -R3.reuse, RZ ;  /* 0x800000030a0ab210 */ /* 0x080fe20007ffe0ff */
[----:B------:R-:W-:Y:S01]  /*52e0*/  @!P3 VIADD R34, R34, 0x1 ;  /* 0x000000012222b836 */ /* 0x000fe20000000000 */
[----:B------:R-:W-:Y:S02]  /*52f0*/  ISETP.NE.AND P3, PT, R33, RZ, PT ;  /* 0x000000ff2100720c */ /* 0x000fe40003f65270 */
[----:B------:R-:W-:Y:S01]  /*5300*/  ISETP.GE.U32.AND P4, PT, R10, R3, PT ;  /* 0x000000030a00720c */ /* 0x000fe20003f86070 */
[----:B------:R-:W-:Y:S01]  /*5310*/  IMAD.MOV.U32 R10, RZ, RZ, RZ ;  /* 0x000000ffff0a7224 */ /* 0x000fe200078e00ff */
[----:B------:R-:W-:Y:S04]  /*5320*/  LOP3.LUT R3, R18, R33, RZ, 0x3c, !PT ;  /* 0x0000002112037212 */ /* 0x000fe800078e3cff */
[----:B------:R-:W-:Y:S02]  /*5330*/  ISETP.GE.AND P0, PT, R3, RZ, PT ;  /* 0x000000ff0300720c */ /* 0x000fe40003f06270 */
[----:B--2---:R-:W-:Y:S05]  /*5340*/  IADD3 R3, PT, PT, RZ, -R11, RZ ;  /* 0x8000000bff037210 */ /* 0x004fea0007ffe0ff */
[----:B------:R-:W-:Y:S02]  /*5350*/  @P4 VIADD R34, R34, 0x1 ;  /* 0x0000000122224836 */ /* 0x000fe40000000000 */
[----:B------:R-:W-:Y:S04]  /*5360*/  IMAD R3, R3, R9, RZ ;  /* 0x0000000903037224 */ /* 0x000fe800078e02ff */
[----:B------:R-:W-:Y:S01]  /*5370*/  @!P0 IMAD.MOV R34, RZ, RZ, -R34 ;  /* 0x000000ffff228224 */ /* 0x000fe200078e0a22 */
[----:B------:R-:W-:Y:S01]  /*5380*/  @!P3 LOP3.LUT R34, RZ, R33, RZ, 0x33, !PT ;  /* 0x00000021ff22b212 */ /* 0x000fe200078e33ff */
[----:B------:R-:W-:Y:S01]  /*5390*/  IMAD.HI.U32 R3, R11, R3, R10 ;  /* 0x000000030b037227 */ /* 0x000fe200078e000a */
[----:B------:R-:W-:Y:S02]  /*53a0*/  IABS R10, R25 ;  /* 0x00000019000a7213 */ /* 0x000fe40000000000 */
[----:B------:R-:W-:Y:S02]  /*53b0*/  IABS R12, R34 ;  /* 0x00000022000c7213 */ /* 0x000fe40000000000 */
[----:B------:R-:W2:Y:S01]  /*53c0*/  I2F.RP R11, R10 ;  /* 0x0000000a000b7306 */ /* 0x000ea20000209400 */
[----:B------:R-:W-:Y:S02]  /*53d0*/  ISETP.NE.AND P3, PT, R27, RZ, PT ;  /* 0x000000ff1b00720c */ /* 0x000fe40003f65270 */
[----:B------:R-:W-:Y:S05]  /*53e0*/  IMAD.HI.U32 R32, R3, R12, RZ ;  /* 0x0000000c03207227 */ /* 0x000fea00078e00ff */
[----:B------:R-:W-:Y:S05]  /*53f0*/  IADD3 R3, PT, PT, -R32, RZ, RZ ;  /* 0x000000ff20037210 */ /* 0x000fea0007ffe1ff */
[C---:B------:R-:W-:Y:S01]  /*5400*/  IMAD R12, R9.reuse, R3, R12 ;  /* 0x00000003090c7224 */ /* 0x040fe200078e020c */
[----:B------:R-:W-:Y:S01]  /*5410*/  LOP3.LUT R3, R34, R27, RZ, 0x3c, !PT ;  /* 0x0000001b22037212 */ /* 0x000fe200078e3cff */
[----:B--2---:R-:W2:Y:S03]  /*5420*/  MUFU.RCP R11, R11 ;  /* 0x0000000b000b7308 */ /* 0x004ea60000001000 */
[----:B------:R-:W-:Y:S11]  /*5430*/  ISETP.GT.U32.AND P0, PT, R9, R12, PT ;  /* 0x0000000c0900720c */ /* 0x000ff60003f04070 */
[----:B------:R-:W-:Y:S02]  /*5440*/  @!UPT UIADD3 URZ, UPT, UPT, URZ, URZ, URZ ;  /* 0x000000fffffff290 */ /* 0x000fe4000fffe0ff */
[----:B------:R-:W-:Y:S01]  /*5450*/  @!P0 IMAD.IADD R12, R12, 0x1, -R9 ;  /* 0x000000010c0c8824 */ /* 0x000fe200078e0a09 */
[----:B------:R-:W-:Y:S02]  /*5460*/  @!P0 IADD3 R32, PT, PT, R32, 0x1, RZ ;  /* 0x0000000120208810 */ /* 0x000fe40007ffe0ff */
[----:B------:R-:W-:Y:S02]  /*5470*/  ISETP.GE.AND P0, PT, R3, RZ, PT ;  /* 0x000000ff0300720c */ /* 0x000fe40003f06270 */
[----:B------:R-:W-:Y:S01]  /*5480*/  ISETP.GE.U32.AND P4, PT, R12, R9, PT ;  /* 0x000000090c00720c */ /* 0x000fe20003f86070 */
[----:B--2---:R-:W-:Y:S06]  /*5490*/  VIADD R9, R11, 0xffffffe ;  /* 0x0ffffffe0b097836 */ /* 0x004fec0000000000 */
[----:B------:R-:W2:Y:S06]  /*54a0*/  F2I.FTZ.U32.TRUNC.NTZ R9, R9 ;  /* 0x0000000900097305 */ /* 0x000eac000021f000 */
[----:B------:R-:W-:Y:S01]  /*54b0*/  @P4 VIADD R32, R32, 0x1 ;  /* 0x0000000120204836 */ /* 0x000fe20000000000 */
[----:B---3--:R-:W-:Y:S06]  /*54c0*/  @!P2 BRA `(.L_x_90) ;  /* 0x000000440078a947 */ /* 0x008fec0003800000 */
.L_x_205:
[----:B--2---:R-:W-:Y:S01]  /*54d0*/  MOV R15, R9 ;  /* 0x00000009000f7202 */ /* 0x004fe20000000f00 */
[----:B------:R-:W2:Y:S01]  /*54e0*/  LDS.128 R20, [UR17+0x220] ;  /* 0x00022011ff147984 */ /* 0x000ea20008000c00 */
[----:B---3--:R-:W-:Y:S02]  /*54f0*/  IMAD.MOV R0, RZ, RZ, -R9 ;  /* 0x000000ffff007224 */ /* 0x008fe400078e0a09 */
[----:B------:R-:W-:Y:S01]  /*5500*/  @!P0 IMAD.MOV R32, RZ, RZ, -R32 ;  /* 0x000000ffff208224 */ /* 0x000fe200078e0a20 */
[----:B------:R-:W-:Y:S01]  /*5510*/  @!P3 LOP3.LUT R32, RZ, R27, RZ, 0x33, !PT ;  /* 0x0000001bff20b212 */ /* 0x000fe200078e33ff */
[----:B------:R-:W-:Y:S01]  /*5520*/  IMAD R0, R0, R10, RZ ;  /* 0x0000000a00007224 */ /* 0x000fe200078e02ff */
[----:B------:R-:W-:Y:S01]  /*5530*/  ISETP.GE.AND P0, PT, R26, 0x1, PT ;  /* 0x000000011a00780c */ /* 0x000fe20003f06270 */
[----:B------:R-:W-:Y:S01]  /*5540*/  IMAD.MOV.U32 R14, RZ, RZ, RZ ;  /* 0x000000ffff0e7224 */ /* 0x000fe200078e00ff */
[----:B------:R-:W-:Y:S01]  /*5550*/  IABS R3, R32 ;  /* 0x0000002000037213 */ /* 0x000fe20000000000 */
[----:B------:R-:W-:Y:S01]  /*5560*/  @!PT LDS RZ, [RZ] ;  /* 0x00000000fffff984 */ /* 0x000fe20000000800 */
[----:B------:R-:W-:Y:S01]  /*5570*/  @!PT LDS RZ, [RZ] ;  /* 0x00000000fffff984 */ /* 0x000fe20000000800 */
[----:B------:R-:W-:Y:S01]  /*5580*/  @!PT LDS RZ, [RZ] ;  /* 0x00000000fffff984 */ /* 0x000fe20000000800 */
[----:B------:R-:W-:Y:S01]  /*5590*/  @!PT LDS RZ, [RZ] ;  /* 0x00000000fffff984 */ /* 0x000fe20000000800 */
[----:B------:R3:W-:Y:S06]  /*55a0*/  MEMBAR.ALL.CTA ;  /* 0x0000000000007992 */ /* 0x0007ec0000008000 */
[----:B---3--:R-:W3:Y:S01]  /*55b0*/  FENCE.VIEW.ASYNC.S ;  /* 0x00000000000073c6 */ /* 0x008ee20000000000 */
[----:B------:R-:W-:Y:S01]  /*55c0*/  LOP3.LUT R38, R32, R25, RZ, 0x3c, !PT ;  /* 0x0000001920267212 */ /* 0x000fe200078e3cff */
[----:B------:R-:W-:Y:S06]  /*55d0*/  IMAD.HI.U32 R0, R9, R0, R14 ;  /* 0x0000000009007227 */ /* 0x000fec00078e000e */
[----:B------:R-:W-:Y:S04]  /*55e0*/  IMAD.HI.U32 R39, R0, R3, RZ ;  /* 0x0000000300277227 */ /* 0x000fe800078e00ff */
[----:B------:R-:W-:Y:S04]  /*55f0*/  IMAD.MOV R0, RZ, RZ, -R39 ;  /* 0x000000ffff007224 */ /* 0x000fe800078e0a27 */
[C---:B------:R-:W-:Y:S05]  /*5600*/  IMAD R3, R10.reuse, R0, R3 ;  /* 0x000000000a037224 */ /* 0x040fea00078e0203 */
[----:B------:R-:W-:Y:S01]  /*5610*/  ISETP.GT.U32.AND P4, PT, R10, R3, PT ;  /* 0x000000030a00720c */ /* 0x000fe20003f84070 */
[----:B---3--:R-:W-:Y:S01]  /*5620*/  SYNCS.ARRIVE.TRANS64.RED.A1T0 RZ, [UR16], RZ ;  /* 0x000000ffffff79a7 */ /* 0x008fe20008100410 */
[----:B--2---:R-:W-:Y:S11]  /*5630*/  LOP3.LUT P3, RZ, R22, 0x1, RZ, 0xc0, !PT ;  /* 0x0000000116ff7812 */ /* 0x004ff6000786c0ff */
[-C--:B------:R-:W-:Y:S04]  /*5640*/  @!P4 IADD3 R3, PT, PT, R3, -R10.reuse, RZ ;  /* 0x8000000a0303c210 */ /* 0x080fe80007ffe0ff */
[----:B------:R-:W-:Y:S02]  /*5650*/  ISETP.GE.U32.AND P5, PT, R3, R10, PT ;  /* 0x0000000a0300720c */ /* 0x000fe40003fa6070 */
[----:B------:R-:W-:Y:S02]  /*5660*/  @P3 MOV R13, R20 ;  /* 0x00000014000d3202 */ /* 0x000fe40000000f00 */
[----:B------:R-:W-:Y:S01]  /*5670*/  @P3 LOP3.LUT R8, R21, 0xffff, RZ, 0xc0, !PT ;  /* 0x0000ffff15083812 */ /* 0x000fe200078ec0ff */
[----:B------:R-:W-:Y:S08]  /*5680*/  @!P0 BRA `(.L_x_91) ;  /* 0x0000000000a48947 */ /* 0x000ff00003800000 */
[----:B-1----:R-:W-:Y:S01]  /*5690*/  IMAD.HI.U32 R41, R28, R7, RZ ;  /* 0x000000071c297227 */ /* 0x002fe200078e00ff */
[----:B------:R-:W-:Y:S02]  /*56a0*/  ISETP.NE.AND P0, PT, R6, 0x1, PT ;  /* 0x000000010600780c */ /* 0x000fe40003f05270 */
[----:B------:R-:W-:Y:S01]  /*56b0*/  ISETP.NE.AND P2, PT, R26, 0x1, PT ;  /* 0x000000011a00780c */ /* 0x000fe20003f45270 */
[----:B------:R-:W-:Y:S01]  /*56c0*/  IMAD.HI.U32 R42, R29, R16, RZ ;  /* 0x000000101d2a7227 */ /* 0x000fe200078e00ff */
[----:B------:R-:W-:Y:S02]  /*56d0*/  SHF.R.U32.HI R41, RZ, R24, R41 ;  /* 0x00000018ff297219 */ /* 0x000fe40000011629 */
[----:B------:R-:W-:Y:S01]  /*56e0*/  ISETP.NE.AND P6, PT, R2, 0x1, PT ;  /* 0x000000010200780c */ /* 0x000fe20003fc5270 */
[----:B------:R-:W-:Y:S01]  /*56f0*/  IMAD.HI.U32 R44, R13, R16, RZ ;  /* 0x000000100d2c7227 */ /* 0x000fe200078e00ff */
[----:B------:R-:W-:Y:S02]  /*5700*/  SHF.R.U32.HI R42, RZ, R17, R42 ;  /* 0x00000011ff2a7219 */ /* 0x000fe4000001162a */
[----:B------:R-:W-:Y:S01]  /*5710*/  SEL R3, R28, R41, !P0 ;  /* 0x000000291c037207 */ /* 0x000fe20004000000 */
[C---:B------:R-:W-:Y:S01]  /*5720*/  IMAD.HI.U32 R41, R8.reuse, R7, RZ ;  /* 0x0000000708297227 */ /* 0x040fe200078e00ff */
[----:B------:R-:W-:Y:S02]  /*5730*/  SEL R11, R29, R42, !P6 ;  /* 0x0000002a1d0b7207 */ /* 0x000fe40007000000 */
[----:B------:R-:W-:Y:S01]  /*5740*/  SHF.R.U32.HI R44, RZ, R17, R44 ;  /* 0x00000011ff2c7219 */ /* 0x000fe2000001162c */
[----:B------:R-:W-:Y:S01]  /*5750*/  IMAD.HI.U32 R46, R3, R4, RZ ;  /* 0x00000004032e7227 */ /* 0x000fe200078e00ff */
[----:B------:R-:W-:Y:S03]  /*5760*/  SHF.R.U32.HI R41, RZ, R24, R41 ;  /* 0x00000018ff297219 */ /* 0x000fe60000011629 */
[----:B------:R-:W-:Y:S01]  /*5770*/  IMAD.HI.U32 R42, R11, R4, RZ ;  /* 0x000000040b2a7227 */ /* 0x000fe200078e00ff */
[----:B------:R-:W-:Y:S02]  /*5780*/  @P2 SHF.R.U32.HI R3, RZ, R5, R46 ;  /* 0x00000005ff032219 */ /* 0x000fe4000001162e */
[----:B------:R-:W-:Y:S02]  /*5790*/  SEL R9, R8, R41, !P0 ;  /* 0x0000002908097207 */ /* 0x000fe40004000000 */
[----:B------:R-:W-:Y:S01]  /*57a0*/  @P2 SHF.R.U32.HI R11, RZ, R5, R42 ;  /* 0x00000005ff0b2219 */ /* 0x000fe2000001162a */
[C---:B------:R-:W-:Y:S01]  /*57b0*/  IMAD R10, R26.reuse, R3, RZ ;  /* 0x000000031a0a7224 */ /* 0x040fe200078e02ff */
[----:B------:R-:W-:Y:S01]  /*57c0*/  SEL R3, R13, R44, !P6 ;  /* 0x0000002c0d037207 */ /* 0x000fe20007000000 */
[C---:B------:R-:W-:Y:S03]  /*57d0*/  IMAD.HI.U32 R14, R9.reuse, R4, RZ ;  /* 0x00000004090e7227 */ /* 0x040fe600078e00ff */
[----:B------:R-:W-:Y:S01]  /*57e0*/  ISETP.GE.AND P0, PT, R9, R10, PT ;  /* 0x0000000a0900720c */ /* 0x000fe20003f06270 */
[C---:B------:R-:W-:Y:S01]  /*57f0*/  IMAD R12, R26.reuse, R11, RZ ;  /* 0x0000000b1a0c7224 */ /* 0x040fe200078e02ff */
[-C--:B------:R-:W-:Y:S04]  /*5800*/  SHF.R.U32.HI R14, RZ, R5.reuse, R14 ;  /* 0x00000005ff0e7219 */ /* 0x080fe8000001160e */
[----:B------:R-:W-:Y:S02]  /*5810*/  ISETP.GE.OR P0, PT, R3, R12, P0 ;  /* 0x0000000c0300720c */ /* 0x000fe40000706670 */
[----:B------:R-:W-:Y:S05]  /*5820*/  SEL R15, R9, R14, !P2 ;  /* 0x0000000e090f7207 */ /* 0x000fea0005000000 */
[----:B------:R-:W-:Y:S04]  /*5830*/  IMAD.MOV R14, RZ, RZ, -R15 ;  /* 0x000000ffff0e7224 */ /* 0x000fe800078e0a0f */
[----:B------:R-:W-:Y:S02]  /*5840*/  IMAD R14, R26, R14, R9 ;  /* 0x0000000e1a0e7224 */ /* 0x000fe400078e0209 */
[C---:B------:R-:W-:Y:S05]  /*5850*/  @!P0 IMAD.HI.U32 R10, R3.reuse, R4, RZ ;  /* 0x00000004030a8227 */ /* 0x040fea00078e00ff */
[----:B------:R-:W-:Y:S04]  /*5860*/  @!P0 SHF.R.U32.HI R10, RZ, R5, R10 ;  /* 0x00000005ff0a8219 */ /* 0x000fe8000001160a */
[----:B------:R-:W-:Y:S01]  /*5870*/  @!P0 SEL R0, R3, R10, !P2 ;  /* 0x0000000a03008207 */ /* 0x000fe20005000000 */
[----:B------:R-:W-:Y:S03]  /*5880*/  IMAD.MOV R10, RZ, RZ, -R3 ;  /* 0x000000ffff0a7224 */ /* 0x000fe600078e0a03 */
[----:B------:R-:W-:Y:S01]  /*5890*/  @!P0 IADD3 R15, PT, PT, R15, -R0, RZ ;  /* 0x800000000f0f8210 */ /* 0x000fe20007ffe0ff */
[----:B------:R-:W-:Y:S01]  /*58a0*/  @!P0 IMAD R0, R11, R14, R0 ;  /* 0x0000000e0b008224 */ /* 0x000fe200078e0200 */
[----:B------:R-:W-:Y:S01]  /*58b0*/  IADD3 R11, PT, PT, -R9, RZ, RZ ;  /* 0x000000ff090b7210 */ /* 0x000fe20007ffe1ff */
[----:B------:R-:W-:Y:S02]  /*58c0*/  IMAD R13, R2, R10, R13 ;  /* 0x0000000a020d7224 */ /* 0x000fe400078e020d */
[----:B------:R-:W-:Y:S02]  /*58d0*/  @!P0 IMAD R9, R15, R26, R3 ;  /* 0x0000001a0f098224 */ /* 0x000fe400078e0203 */
[----:B------:R-:W-:Y:S02]  /*58e0*/  @!P0 IMAD.MOV.U32 R3, RZ, RZ, R0 ;  /* 0x000000ffff038224 */ /* 0x000fe400078e0000 */
[----:B------:R-:W-:Y:S02]  /*58f0*/  IMAD R8, R6, R11, R8 ;  /* 0x0000000b06087224 */ /* 0x000fe400078e0208 */
[----:B------:R-:W-:Y:S02]  /*5900*/  IMAD R13, R3, R2, R13 ;  /* 0x00000002030d7224 */ /* 0x000fe400078e020d */
[----:B------:R-:W-:Y:S02]  /*5910*/  IMAD R8, R9, R6, R8 ;  /* 0x0000000609087224 */ /* 0x000fe400078e0208 */
.L_x_91:
[----:B------:R-:W-:Y:S05]  /*5920*/  BRA.U UP2, `(.L_x_92) ;  /* 0x0000000102107547 */ /* 0x000fea000b800000 */
[----:B------:R-:W-:Y:S04]  /*5930*/  MOV R0, UR18 ;  /* 0x0000001200007c02 */ /* 0x000fe80008000f00 */
[----:B------:R-:W-:Y:S04]  /*5940*/  SHF.L.U32 R3, R0, 0x1f, RZ ;  /* 0x0000001f00037819 */ /* 0x000fe800000006ff */
[----:B------:R-:W2:Y:S02]  /*5950*/  SYNCS.PHASECHK.TRANS64.TRYWAIT P0, [UR17+0x1d8], R3 ;  /* 0x0001d803ff0075a7 */ /* 0x000ea40008001111 */
[----:B--2---:R-:W-:Y:S05]  /*5960*/  @!P0 BRA `(.L_x_93) ;  /* 0x0000004000688947 */ /* 0x004fea0003800000 */
.L_x_92:
[----:B------:R-:W-:Y:S01]  /*5970*/  R2UR UR8, R38 ;  /* 0x00000000260872ca */ /* 0x000fe200000e0000 */
[----:B------:R-:W-:Y:S01]  /*5980*/  @!P4 VIADD R39, R39, 0x1 ;  /* 0x000000012727c836 */ /* 0x000fe20000000000 */
[----:B------:R-:W-:Y:S01]  /*5990*/  ISETP.NE.AND P0, PT, R25, RZ, PT ;  /* 0x000000ff1900720c */ /* 0x000fe20003f05270 */
[----:B--2---:R-:W-:Y:S01]  /*59a0*/  IMAD.MOV R0, RZ, RZ, -R34 ;  /* 0x000000ffff007224 */ /* 0x004fe200078e0a22 */
[----:B------:R-:W-:Y:S01]  /*59b0*/  R2UR UR11, R19 ;  /* 0x00000000130b72ca */ /* 0x000fe200000e0000 */
[----:B------:R-:W-:Y:S01]  /*59c0*/  @P5 VIADD R39, R39, 0x1 ;  /* 0x0000000127275836 */ /* 0x000fe20000000000 */
[----:B------:R-:W-:Y:S01]  /*59d0*/  R2UR UR12, R34 ;  /* 0x00000000220c72ca */ /* 0x000fe200000e0000 */
[----:B------:R-:W-:Y:S01]  /*59e0*/  IMAD R18, R33, R0, R18 ;  /* 0x0000000021127224 */ /* 0x000fe200078e0212 */
[----:B------:R-:W-:Y:S01]  /*59f0*/  R2UR UR13, R32 ;  /* 0x00000000200d72ca */ /* 0x000fe200000e0000 */
[----:B------:R-:W-:Y:S01]  /*5a00*/  IMAD.MOV R3, RZ, RZ, -R32 ;  /* 0x000000ffff037224 */ /* 0x000fe200078e0a20 */
[----:B------:R-:W-:Y:S02]  /*5a10*/  R2UR UR14, R39 ;  /* 0x00000000270e72ca */ /* 0x000fe400000e0000 */
[----:B------:R-:W-:Y:S01]  /*5a20*/  R2UR UR19, R18 ;  /* 0x00000000121372ca */ /* 0x000fe200000e0000 */
[----:B------:R-:W-:Y:S01]  /*5a30*/  UISETP.GE.AND UP3, UPT, UR8, URZ, UPT ;  /* 0x000000ff0800728c */ /* 0x000fe2000bf66270 */
[----:B------:R-:W-:Y:S01]  /*5a40*/  R2UR UR9, R3 ;  /* 0x00000000030972ca */ /* 0x000fe200000e0000 */
[----:B------:R-:W-:Y:S01]  /*5a50*/  VOTEU.ALL UP2, P0 ;  /* 0x0000000000ff7886 */ /* 0x000fe20000040000 */
[----:B------:R-:W-:Y:S01]  /*5a60*/  ISETP.NE.U32.AND P2, PT, RZ, UR4, PT ;  /* 0x00000004ff007c0c */ /* 0x000fe2000bf45070 */
[----:B------:R-:W-:Y:S03]  /*5a70*/  USHF.L.U32 UR11, UR11, 0x6, URZ ;  /* 0x000000060b0b7899 */ /* 0x000fe600080006ff */
[----:B------:R-:W-:Y:S04]  /*5a80*/  ISETP.NE.AND.EX P2, PT, RZ, UR5, PT, P2 ;  /* 0x00000005ff007c0c */ /* 0x000fe8000bf45320 */
[----:B------:R-:W-:Y:S02]  /*5a90*/  @!UP3 UIADD3 UR14, UPT, UPT, -UR14, URZ, URZ ;  /* 0x000000ff0e0eb290 */ /* 0x000fe4000fffe1ff */
[----:B------:R-:W-:Y:S02]  /*5aa0*/  @!UP2 ULOP3.LUT UR14, URZ, UR7, URZ, 0x33, !UPT ;  /* 0x00000007ff0ea292 */ /* 0x000fe4000f8e33ff */
[----:B------:R-:W-:Y:S02]  /*5ab0*/  USHF.L.U32 UR19, UR19, 0x6, URZ ;  /* 0x0000000613137899 */ /* 0x000fe400080006ff */
[----:B------:R-:W-:Y:S02]  /*5ac0*/  UIMAD UR12, UR15, UR9, UR12 ;  /* 0x000000090f0c72a4 */ /* 0x000fe4000f8e020c */
[----:B------:R-:W-:Y:S05]  /*5ad0*/  IMAD R0, RZ, RZ, -UR14 ;  /* 0x8000000eff007e24 */ /* 0x000fea000f8e02ff */
[----:B------:R-:W-:Y:S11]  /*5ae0*/  R2UR UR8, R0 ;  /* 0x00000000000872ca */ /* 0x000ff600000e0000 */
[----:B------:R-:W-:Y:S02]  /*5af0*/  @!UPT UIADD3 URZ, UPT, UPT, URZ, URZ, URZ ;  /* 0x000000fffffff290 */ /* 0x000fe4000fffe0ff */
[----:B------:R-:W-:Y:S01]  /*5b00*/  UIMAD UR13, UR6, UR8, UR13 ;  /* 0x00000008060d72a4 */ /* 0x000fe2000f8e020d */
[----:B------:R-:W-:Y:S11]  /*5b10*/  BRA.U !UP4, `(.L_x_94) ;  /* 0x000000010c347547 */ /* 0x000ff6000b800000 */
[----:B------:R-:W-:Y:S01]  /*5b20*/  UPLOP3.LUT UP0, UPT, UPT, UPT, UP1, 0x80, 0x8 ;  /* 0x000000000008789c */ /* 0x000fe20003f0f010 */
[----:B------:R-:W-:Y:S02]  /*5b30*/  HFMA2 R0, -RZ, RZ, 0, 5.9604644775390625e-08 ;  /* 0x00000001ff007431 */ /* 0x000fe400000001ff */
[----:B------:R-:W-:Y:S03]  /*5b40*/  IMAD.MOV.U32 R59, RZ, RZ, 0x1 ;  /* 0x00000001ff3b7424 */ /* 0x000fe600078e00ff */
[----:B------:R-:W-:Y:S05]  /*5b50*/  PLOP3.LUT P0, PT, PT, PT, UP0, 0x80, 0x8 ;  /* 0x000000000008781c */ /* 0x000fea0003f0f008 */
[----:B------:R-:W2:Y:S01]  /*5b60*/  @UP0 LDCU.64 UR22, c[0x0][0x988] ;  /* 0x00013100ff1607ac */ /* 0x000ea20008000a00 */
[----:B------:R-:W-:Y:S07]  /*5b70*/  @UP0 UIMAD UR8, UR47, UR4, URZ ;  /* 0x000000042f0802a4 */ /* 0x000fee000f8e02ff */
[----:B------:R-:W-:Y:S01]  /*5b80*/  @!P0 PRMT R59, R0, 0x7610, R59 ;  /* 0x00007610003b8816 */ /* 0x000fe2000000003b */
[----:B--2---:R-:W-:Y:S03]  /*5b90*/  @UP0 UIMAD.WIDE UR22, UR8, 0x4, UR22 ;  /* 0x00000004081608a5 */ /* 0x004fe6000f8e0216 */
[----:B------:R-:W2:Y:S03]  /*5ba0*/  @!UP0 LDCU UR8, c[0x0][0x980] ;  /* 0x00013000ff0887ac */ /* 0x000ea60008000800 */
[----:B------:R-:W-:Y:S01]  /*5bb0*/  IMAD.U32 R10, RZ, RZ, UR22 ;  /* 0x00000016ff0a7e24 */ /* 0x000fe2000f8e00ff */
[----:B------:R-:W-:Y:S05]  /*5bc0*/  MOV R11, UR23 ;  /* 0x00000017000b7c02 */ /* 0x000fea0008000f00 */
[----:B------:R3:W5:Y:S02]  /*5bd0*/  @P0 LDG.E R35, desc[UR48][R10.64] ;  /* 0x000000300a230981 */ /* 0x000764000c1e1900 */
[----:B--23--:R-:W-:Y:S07]  /*5be0*/  @!P0 IMAD.U32 R35, RZ, RZ, UR8 ;  /* 0x00000008ff238e24 */ /* 0x00cfee000f8e00ff */
.L_x_94:
[----:B-----5:R-:W-:Y:S01]  /*5bf0*/  @!P2 FSETP.EQ.AND P0, PT, R35, RZ, PT ;  /* 0x000000ff2300a20b */ /* 0x020fe20003f02000 */
[----:B------:R-:W-:Y:S01]  /*5c00*/  @!UPT UIADD3 URZ, UPT, UPT, URZ, URZ, URZ ;  /* 0x000000fffffff290 */ /* 0x000fe2000fffe0ff */
[----:B------:R-:W-:Y:S11]  /*5c10*/  @!P2 BRA `(.L_x_95) ;  /* 0x000000000014a947 */ /* 0x000ff60003800000 */
[----:B------:R-:W-:Y:S02]  /*5c20*/  LOP3.LUT P2, RZ, R59, 0xff, RZ, 0xc0, !PT ;  /* 0x000000ff3bff7812 */ /* 0x000fe4000784c0ff */
[----:B------:R-:W-:Y:S04]  /*5c30*/  PLOP3.LUT P0, PT, PT, PT, UP0, 0x80, 0x8 ;  /* 0x000000000008781c */ /* 0x000fe80003f0f008 */
[----:B------:R-:W-:Y:S07]  /*5c40*/  PLOP3.LUT P0, PT, P0, PT, PT, 0x8, 0x80 ;  /* 0x000000000080781c */ /* 0x000fee000070e170 */
[----:B------:R-:W-:Y:S11]  /*5c50*/  @P2 FSETP.EQ.AND P0, PT, R35, RZ, PT ;  /* 0x000000ff2300220b */ /* 0x000ff60003f02000 */
[----:B------:R-:W-:Y:S02]  /*5c60*/  @!UPT UIADD3 URZ, UPT, UPT, URZ, URZ, URZ ;  /* 0x000000fffffff290 */ /* 0x000fe4000fffe0ff */
.L_x_95:
[----:B------:R-:W-:Y:S01]  /*5c70*/  ULEA UR22, UR20, UR17, 0x3 ;  /* 0x0000001114167291 */ /* 0x000fe2000f8e18ff */
[----:B------:R-:W-:Y:S02]  /*5c80*/  SHF.L.U32 R3, R40, 0x1f, RZ ;  /* 0x0000001f28037819 */ /* 0x000fe400000006ff */
[----:B------:R-:W-:Y:S04]  /*5c90*/  ELECT P4, URZ, PT ;  /* 0x0000000000ff782f */ /* 0x000fe80003880000 */
[----:B------:R-:W-:Y:S02]  /*5ca0*/  PLOP3.LUT P4, PT, P0, P4, PT, 0xf2, 0x2f ;  /* 0x00000000002f781c */ /* 0x000fe40000789e72 */
[----:B------:R-:W2:Y:S11]  /*5cb0*/  SYNCS.PHASECHK.TRANS64.TRYWAIT P2, [UR22+0x1b8], R3 ;  /* 0x0001b803ff0075a7 */ /* 0x000eb60008041116 */
[----:B----4-:R-:W-:Y:S05]  /*5cc0*/  @!P4 IADD3 R18, P0, PT, R36, 0x680, RZ ;  /* 0x000006802412c810 */ /* 0x010fea0007f1e0ff */
[----:B------:R-:W-:Y:S01]  /*5cd0*/  @!P4 IMAD.X R12, RZ, RZ, R37, P0 ;  /* 0x000000ffff0cc224 */ /* 0x000fe200000e0625 */
[----:B--2---:R-:W-:Y:S07]  /*5ce0*/  @!P2 BRA `(.L_x_96) ;  /* 0x0000003c00a0a947 */ /* 0x004fee0003800000 */
.L_x_208:
[----:B------:R-:W3:Y:S01]  /*5cf0*/  LDC.64 R14, c[0x0][0xc10] ;  /* 0x00030400ff0e7b82 */ /* 0x000ee20000000a00 */
[----:B------:R-:W-:Y:S01]  /*5d00*/  @!P4 R2UR UR8, R12 ;  /* 0x000000000c08c2ca */ /* 0x000fe200000e0000 */
[----:B------:R-:W-:Y:S01]  /*5d10*/  VOTEU.ALL UP3, P4 ;  /* 0x0000000000ff7886 */ /* 0x000fe20002060000 */
[----:B------:R-:W-:Y:S01]  /*5d20*/  @!P4 R2UR UR10, R18 ;  /* 0x00000000120ac2ca */ /* 0x000fe200000e0000 */
[----:B------:R-:W-:Y:S04]  /*5d30*/  UIADD3 UR9, UPT, UPT, UR22, 0x1a0, URZ ;  /* 0x000001a016097890 */ /* 0x000fe8000fffe0ff */
[----:B------:R-:W4:Y:S01]  /*5d40*/  LDC.64 R10, c[0x0][0xc18] ;  /* 0x00030600ff0a7b82 */ /* 0x000f220000000a00 */
[----:B------:R-:W-:Y:S01]  /*5d50*/  VOTEU.ALL UP2, P4 ;  /* 0x0000000000ff7886 */ /* 0x000fe20002040000 */
[----:B------:R-:W-:Y:S01]  /*5d60*/  UMOV UR24, 0x0 ;  /* 0x0000000000187882 */ /* 0x000fe20000000000 */
[----:B------:R-:W-:Y:S01]  /*5d70*/  UMOV UR25, 0x10000000 ;  /* 0x1000000000197882 */ /* 0x000fe20000000000 */
[----:B------:R-:W-:Y:S04]  /*5d80*/  UIADD3 UR21, UPT, UPT, UR20, 0x1, URZ ;  /* 0x0000000114157890 */ /* 0x000fe8000fffe0ff */
[----:B--2---:R-:W2:Y:S01]  /*5d90*/  @!P1 LDC R0, c[0x0][0xc20] ;  /* 0x00030800ff009b82 */ /* 0x004ea20000000800 */
[----:B------:R-:W-:Y:S01]  /*5da0*/  UPRMT UR23, UR46, 0x654, UR9 ;  /* 0x000006542e177896 */ /* 0x000fe20008000009 */
[----:B------:R-:W-:Y:S01]  /*5db0*/  IMAD.U32 R19, RZ, RZ, UR8 ;  /* 0x00000008ff137e24 */ /* 0x000fe2000f8e00ff */
[----:B------:R-:W-:Y:S05]  /*5dc0*/  @!UP3 ULEA UR8, UR20, UR17, 0xc ;  /* 0x000000111408b291 */ /* 0x000fea000f8e60ff */
[----:B------:R-:W5:Y:S01]  /*5dd0*/  @!P1 LDC R3, c[0x0][0xc0c] ;  /* 0x00030300ff039b82 */ /* 0x000f620000000800 */
[----:B------:R-:W-:Y:S01]  /*5de0*/  IMAD.U32 R18, RZ, RZ, UR10 ;  /* 0x0000000aff127e24 */ /* 0x000fe2000f8e00ff */
[----:B------:R-:W-:Y:S01]  /*5df0*/  @!UP2 UMOV UR10, UR19 ;  /* 0x00000013000aac82 */ /* 0x000fe20008000000 */
[----:B------:R-:W-:Y:S01]  /*5e00*/  @!P4 R2UR UR27, R19 ;  /* 0x00000000131bc2ca */ /* 0x000fe200000e0000 */
[----:B------:R-:W-:Y:S02]  /*5e10*/  @!UP3 UIADD3 UR8, UPT, UPT, UR8, 0x400, URZ ;  /* 0x000004000808b890 */ /* 0x000fe4000fffe0ff */
[----:B------:R-:W-:Y:S01]  /*5e20*/  @!P4 R2UR UR26, R18 ;  /* 0x00000000121ac2ca */ /* 0x000fe200000e0000 */
[----:B------:R-:W-:Y:S01]  /*5e30*/  @!P4 IMAD.MOV.U32 R18, RZ, RZ, 0x1000 ;  /* 0x00001000ff12c424 */ /* 0x000fe200078e00ff */
[----:B------:R-:W-:Y:S04]  /*5e40*/  UISETP.NE.AND UP5, UPT, UR21, 0x3, UPT ;  /* 0x000000031500788c */ /* 0x000fe8000bfa5270 */
[----:B------:R-:W-:Y:S02]  /*5e50*/  USEL UR28, URZ, 0x1, UP5 ;  /* 0x00000001ff1c7887 */ /* 0x000fe4000a800000 */
[----:B------:R-:W-:Y:S04]  /*5e60*/  USEL UR21, UR21, URZ, UP5 ;  /* 0x000000ff15157287 */ /* 0x000fe8000a800000 */
[----:B------:R-:W-:Y:S01]  /*5e70*/  ULEA UR20, UR21, UR17, 0x3 ;  /* 0x0000001115147291 */ /* 0x000fe2000f8e18ff */
[----:B------:R1:W-:Y:S01]  /*5e80*/  @!UP2 UTMALDG.5D [UR8], [UR26], desc[UR24] ;  /* 0x000018081a00a5b4 */ /* 0x0003e20008021000 */
[----:B------:R1:W-:Y:S01]  /*5e90*/  @!P4 SYNCS.ARRIVE.TRANS64.RED.A0TR RZ, [UR22+0x1a0], R18 ;  /* 0x0001a012ffffc9a7 */ /* 0x0003e20008300416 */
[----:B------:R-:W-:Y:S02]  /*5ea0*/  LOP3.LUT R40, R40, UR28, RZ, 0x3c, !PT ;  /* 0x0000001c28287c12 */ /* 0x000fe4000f8e3cff */
[----:B-----5:R-:W-:Y:S01]  /*5eb0*/  @!P1 ISETP.NE.AND P2, PT, R3, 0x1, PT ;  /* 0x000000010300980c */ /* 0x020fe20003f45270 */
[C---:B---3--:R-:W-:Y:S01]  /*5ec0*/  @!P1 IMAD.HI.U32 R14, R13.reuse, R14, RZ ;  /* 0x0000000e0d0e9227 */ /* 0x048fe200078e00ff */
[----:B------:R-:W-:Y:S02]  /*5ed0*/  SHF.L.U32 R12, R40, 0x1f, RZ ;  /* 0x0000001f280c7819 */ /* 0x000fe400000006ff */
[----:B----4-:R-:W-:Y:S01]  /*5ee0*/  @!P1 ISETP.NE.AND P0, PT, R10, 0x1, PT ;  /* 0x000000010a00980c */ /* 0x010fe20003f05270 */
[C---:B------:R-:W-:Y:S01]  /*5ef0*/  @!P1 IMAD.HI.U32 R11, R8.reuse, R11, RZ ;  /* 0x0000000b080b9227 */ /* 0x040fe200078e00ff */
[----:B------:R-:W-:Y:S04]  /*5f00*/  @!P1 SHF.R.U32.HI R14, RZ, R15, R14 ;  /* 0x0000000fff0e9219 */ /* 0x000fe8000001160e */
[----:B--2---:R-:W-:Y:S01]  /*5f10*/  @!P1 SHF.R.U32.HI R9, RZ, R0, R11 ;  /* 0x00000000ff099219 */ /* 0x004fe2000001160b */
[----:B------:R-:W-:Y:S01]  /*5f20*/  SYNCS.ARRIVE.TRANS64.RED.A1T0 RZ, [UR23], RZ ;  /* 0x000000ffffff79a7 */ /* 0x000fe20008100417 */
[----:B------:R-:W-:Y:S02]  /*5f30*/  @!P1 SEL R14, R13, R14, !P2 ;  /* 0x0000000e0d0e9207 */ /* 0x000fe40005000000 */
[----:B------:R-:W-:Y:S02]  /*5f40*/  @!P1 SEL R9, R8, R9, !P0 ;  /* 0x0000000908099207 */ /* 0x000fe40004000000 */
[----:B-1----:R-:W-:Y:S01]  /*5f50*/  @P3 SHF.R.U32.HI R18, RZ, 0x10, R21 ;  /* 0x00000010ff123819 */ /* 0x002fe20000011615 */
[----:B------:R-:W1:Y:S02]  /*5f60*/  SYNCS.PHASECHK.TRANS64.TRYWAIT P5, [UR20+0x1b8], R12 ;  /* 0x0001b80cff0075a7 */ /* 0x000e6400080a1114 */
[----:B------:R-:W-:Y:S02]  /*5f70*/  @!P1 IMAD.IADD R0, R9, 0x1, -R14 ;  /* 0x0000000109009824 */ /* 0x000fe400078e0a0e */
[----:B------:R-:W-:Y:S01]  /*5f80*/  @!P1 IMAD.IADD R9, R14, 0x1, -R9 ;  /* 0x000000010e099824 */ /* 0x000fe200078e0a09 */
[----:B------:R-:W-:Y:S01]  /*5f90*/  @P3 R2UR UR47, R18 ;  /* 0x00000000122f32ca */ /* 0x000fe200000e0000 */
[----:B------:R-:W-:Y:S02]  /*5fa0*/  @!P1 IMAD R13, R0, R3, R13 ;  /* 0x00000003000d9224 */ /* 0x000fe400078e020d */
[----:B------:R-:W-:Y:S01]  /*5fb0*/  @!P1 IMAD R8, R9, R10, R8 ;  /* 0x0000000a09089224 */ /* 0x000fe200078e0208 */
[----:B-1----:R-:W-:Y:S11]  /*5fc0*/  @!P5 BRA `(.L_x_97) ;  /* 0x0000003c0000d947 */ /* 0x002ff60003800000 */
.L_x_210:
[----:B-1----:R-:W-:Y:S01]  /*5fd0*/  @!P4 IADD3 R3, P0, PT, R36, 0x680, RZ ;  /* 0x000006802403c810 */ /* 0x002fe20007f1e0ff */
[----:B------:R-:W-:Y:S01]  /*5fe0*/  VOTEU.ALL UP3, P4 ;  /* 0x0000000000ff7886 */ /* 0x000fe20002060000 */
[----:B------:R-:W-:Y:S01]  /*5ff0*/  VOTEU.ALL UP2, P4 ;  /* 0x0000000000ff7886 */ /* 0x000fe20002040000 */
[----:B------:R-:W-:Y:S01]  /*6000*/  UMOV UR24, 0x0 ;  /* 0x0000000000187882 */ /* 0x000fe20000000000 */
[----:B------:R-:W-:Y:S01]  /*6010*/  @!P4 R2UR UR9, R3 ;  /* 0x000000000309c2ca */ /* 0x000fe200000e0000 */
[----:B------:R-:W-:Y:S01]  /*6020*/  @!P4 IMAD.X R0, RZ, RZ, R37, P0 ;  /* 0x000000ffff00c224 */ /* 0x000fe200000e0625 */
[----:B------:R-:W-:Y:S01]  /*6030*/  @!UP3 UIADD3 UR10, UPT, UPT, UR19, 0x20, URZ ;  /* 0x00000020130ab890 */ /* 0x000fe2000fffe0ff */
[----:B------:R-:W-:Y:S01]  /*6040*/  LOP3.LUT P0, RZ, R22, 0x1, RZ, 0xc0, !PT ;  /* 0x0000000116ff7812 */ /* 0x000fe2000780c0ff */
[----:B------:R-:W-:Y:S01]  /*6050*/  UMOV UR25, 0x10000000 ;  /* 0x1000000000197882 */ /* 0x000fe20000000000 */
[----:B------:R-:W-:Y:S01]  /*6060*/  LOP3.LUT R31, R31, 0x1, RZ, 0x3c, !PT ;  /* 0x000000011f1f7812 */ /* 0x000fe200078e3cff */
[----:B------:R-:W-:Y:S01]  /*6070*/  IMAD.IADD R18, R8, 0x1, R58 ;  /* 0x0000000108127824 */ /* 0x000fe200078e023a */
[----:B------:R-:W-:Y:S01]  /*6080*/  @!P4 R2UR UR8, R0 ;  /* 0x000000000008c2ca */ /* 0x000fe200000e0000 */
[----:B------:R-:W-:Y:S05]  /*6090*/  IMAD.IADD R19, R13, 0x1, R64 ;  /* 0x000000010d137824 */ /* 0x000fea00078e0240 */
[----:B------:R-:W-:Y:S01]  /*60a0*/  IMAD.U32 R10, RZ, RZ, UR9 ;  /* 0x00000009ff0a7e24 */ /* 0x000fe2000f8e00ff */
[----:B------:R-:W-:Y:S04]  /*60b0*/  UIADD3 UR9, UPT, UPT, UR20, 0x1a0, URZ ;  /* 0x000001a014097890 */ /* 0x000fe8000fffe0ff */
[----:B------:R-:W-:Y:S01]  /*60c0*/  @!P4 R2UR UR22, R10 ;  /* 0x000000000a16c2ca */ /* 0x000fe200000e0000 */
[----:B------:R-:W-:Y:S01]  /*60d0*/  UPRMT UR19, UR46, 0x654, UR9 ;  /* 0x000006542e137896 */ /* 0x000fe20008000009 */
[----:B------:R-:W-:Y:S01]  /*60e0*/  IMAD.U32 R11, RZ, RZ, UR8 ;  /* 0x00000008ff0b7e24 */ /* 0x000fe2000f8e00ff */
[----:B------:R-:W-:Y:S04]  /*60f0*/  @!UP3 ULEA UR8, UR21, UR17, 0xc ;  /* 0x000000111508b291 */ /* 0x000fe8000f8e60ff */
[----:B------:R-:W-:Y:S01]  /*6100*/  @!P4 R2UR UR23, R11 ;  /* 0x000000000b17c2ca */ /* 0x000fe200000e0000 */
[----:B------:R-:W-:Y:S11]  /*6110*/  @!UP3 UIADD3 UR8, UPT, UPT, UR8, 0x400, URZ ;  /* 0x000004000808b890 */ /* 0x000ff6000fffe0ff */
[----:B------:R-:W-:Y:S01]  /*6120*/  @!UPT UIADD3 URZ, UPT, UPT, URZ, URZ, URZ ;  /* 0x000000fffffff290 */ /* 0x000fe2000fffe0ff */
[----:B------:R2:W-:Y:S01]  /*6130*/  @!UP2 UTMALDG.5D [UR8], [UR22], desc[UR24] ;  /* 0x000018081600a5b4 */ /* 0x0005e20008021000 */
[----:B------:R2:W-:Y:S01]  /*6140*/  @!P4 SYNCS.ARRIVE.TRANS64.RED.A0TR RZ, [UR20+0x1a0], R30 ;  /* 0x0001a01effffc9a7 */ /* 0x0005e20008300414 */
[----:B------:R-:W-:Y:S04]  /*6150*/  UIADD3 UR20, UPT, UPT, UR21, 0x1, URZ ;  /* 0x0000000115147890 */ /* 0x000fe8000fffe0ff */
[----:B------:R-:W-:Y:S04]  /*6160*/  UISETP.NE.AND UP2, UPT, UR20, 0x3, UPT ;  /* 0x000000031400788c */ /* 0x000fe8000bf45270 */
[----:B------:R-:W-:Y:S01]  /*6170*/  USEL UR20, UR20, URZ, UP2 ;  /* 0x000000ff14147287 */ /* 0x000fe20009000000 */
[----:B------:R-:W-:Y:S01]  /*6180*/  SYNCS.ARRIVE.TRANS64.RED.A1T0 RZ, [UR19], RZ ;  /* 0x000000ffffff79a7 */ /* 0x000fe20008100413 */
[----:B------:R-:W-:Y:S02]  /*6190*/  USEL UR19, URZ, 0x1, UP2 ;  /* 0x00000001ff137887 */ /* 0x000fe40009000000 */
[----:B------:R-:W-:Y:S04]  /*61a0*/  UPLOP3.LUT UP2, UPT, UPT, UPT, UPT, 0x80, 0x8 ;  /* 0x000000000008789c */ /* 0x000fe80003f4f070 */
[----:B------:R-:W-:Y:S01]  /*61b0*/  LOP3.LUT R40, R40, UR19, RZ, 0x3c, !PT ;  /* 0x0000001328287c12 */ /* 0x000fe2000f8e3cff */
[----:B------:R-:W-:Y:S06]  /*61c0*/  @P0 BRA `(.L_x_98) ;  /* 0xffffffec00e80947 */ /* 0x000fec000383ffff */
[----:B------:R-:W-:Y:S01]  /*61d0*/  UIADD3 UR17, UPT, UPT, UR17, 0x1b8, URZ ;  /* 0x000001b811117890 */ /* 0x000fe2000fffe0ff */
[----:B------:R-:W-:-:S03]  /*61e0*/  SHF.L.U32 R3, R40, 0x1f, RZ ;  /* 0x0000001f28037819 */ /* 0x000fc600000006ff */
[----:B------:R-:W-:-:S09]  /*61f0*/  ULEA UR4, UR20, UR17, 0x3 ;  /* 0x0000001114047291 */ /* 0x000fd2000f8e18ff */
[----:B------:R-:W1:Y:S02]  /*6200*/  SYNCS.PHASECHK.TRANS64.TRYWAIT P0, [UR4], R3 ;  /* 0x00000003ff0075a7 */ /* 0x000e640008001104 */
[----:B-1----:R-:W-:Y:S05]  /*6210*/  @!P0 BRA `(.L_x_99) ;  /* 0x0000003800848947 */ /* 0x002fea0003800000 */
.L_x_212:
        /* <DEDUP_REMOVED lines=9> */
.L_x_214:
        /* <DEDUP_REMOVED lines=8> */
.L_x_101:
[----:B-1----:R1:W3:Y:S02]  /*6330*/  SYNCS.PHASECHK.TRANS64.TRYWAIT P0, [R0+URZ], R3 ;  /* 0x00000003000075a7 */ /* 0x0022e400080011ff */
[----:B---3--:R-:W-:Y:S05]  /*6340*/  @!P0 NANOSLEEP.SYNCS 0x989680 ;  /* 0x009896800000895d */ /* 0x008fea0003900000 */
[----:B------:R-:W3:Y:S02]  /*6350*/  @!P0 SYNCS.PHASECHK.TRANS64 P0, [R0+URZ], R3 ;  /* 0x00000003000085a7 */ /* 0x000ee400080010ff */
[----:B--23--:R-:W-:Y:S05]  /*6360*/  @P0 EXIT ;  /* 0x000000000000094d */ /* 0x00cfea0003800000 */
[----:B------:R-:W-:Y:S05]  /*6370*/  BRA `(.L_x_101) ;  /* 0xfffffffc00ec7947 */ /* 0x000fea000383ffff */
.L_x_89:
[----:B------:R-:W-:-:S06]  /*6380*/  UISETP.GE.AND UP1, UPT, UR4, 0x4, UPT ;  /* 0x000000040400788c */ /* 0x000fcc000bf26270 */
[----:B------:R-:W-:-:S13]  /*6390*/  PLOP3.LUT P0, PT, PT, PT, UP1, 0x80, 0x8 ;  /* 0x000000000008781c */ /* 0x000fda0003f0f018 */
[----:B-1----:R-:W-:Y:S05]  /*63a0*/  @!P0 EXIT ;  /* 0x000000000000894d */ /* 0x002fea0003800000 */
[----:B------:R-:W-:Y:S01]  /*63b0*/  BAR.SYNC.DEFER_BLOCKING 0x6, 0xa0 ;  /* 0x0182800000007b1d */ /* 0x000fe20000010000 */
[C---:B------:R-:W-:Y:S01]  /*63c0*/  IMAD.SHL.U32 R9, R77.reuse, 0x20, RZ ;  /* 0x000000204d097824 */ /* 0x040fe200078e00ff */
[----:B------:R-:W-:Y:S01]  /*63d0*/  SHF.R.U32.HI R0, RZ, 0x1, R77 ;  /* 0x00000001ff007819 */ /* 0x000fe2000001164d */
[C---:B------:R-:W-:Y:S01]  /*63e0*/  IMAD.SHL.U32 R76, R77.reuse, 0x10, RZ ;  /* 0x000000104d4c7824 */ /* 0x040fe200078e00ff */
[C---:B------:R-:W-:Y:S01]  /*63f0*/  LOP3.LUT P0, RZ, R77.reuse, 0x4, RZ, 0xc0, !PT ;  /* 0x000000044dff7812 */ /* 0x040fe2000780c0ff */
[----:B------:R-:W-:Y:S01]  /*6400*/  IMAD.U32 R32, R77, 0x10000, RZ ;  /* 0x000100004d207824 */ /* 0x000fe200078e00ff */
[----:B------:R-:W-:Y:S02]  /*6410*/  UMOV UR51, 0x400 ;  /* 0x0000040000337882 */ /* 0x000fe40000000000 */
[----:B------:R-:W1:Y:S01]  /*6420*/  LDC R73, c[0x0][0x370] ;  /* 0x0000dc00ff497b82 */ /* 0x000e620000000800 */
[----:B------:R-:W-:Y:S01]  /*6430*/  ULEA UR51, UR46, UR51, 0x18 ;  /* 0x000000332e337291 */ /* 0x000fe2000f8ec0ff */
[----:B------:R-:W-:Y:S01]  /*6440*/  LOP3.LUT R5, R9, 0xc0, RZ, 0xc0, !PT ;  /* 0x000000c009057812 */ /* 0x000fe200078ec0ff */
[----:B------:R-:W-:Y:S01]  /*6450*/  IMAD.MOV.U32 R80, RZ, RZ, 0x10 ;  /* 0x00000010ff507424 */ /* 0x000fe200078e00ff */
[----:B------:R-:W-:Y:S01]  /*6460*/  LOP3.LUT R76, R76, 0x600, RZ, 0xc0, !PT ;  /* 0x000006004c4c7812 */ /* 0x000fe200078ec0ff */
[----:B------:R-:W-:Y:S01]  /*6470*/  IMAD.MOV.U32 R30, RZ, RZ, RZ ;  /* 0x000000ffff1e7224 */ /* 0x000fe200078e00ff */
[----:B------:R-:W-:Y:S01]  /*6480*/  LOP3.LUT R0, R5, 0x8, R0, 0xf8, !PT ;  /* 0x0000000805007812 */ /* 0x000fe200078ef800 */
[----:B------:R-:W-:Y:S01]  /*6490*/  IMAD.SHL.U32 R5, R77, 0x4, RZ ;  /* 0x000000044d057824 */ /* 0x000fe200078e00ff */
[----:B------:R-:W2:Y:S01]  /*64a0*/  LDC R28, c[0x0][0xc0c] ;  /* 0x00030300ff1c7b82 */ /* 0x000ea20000000800 */
[----:B------:R-:W-:-:S02]  /*64b0*/  LOP3.LUT R76, R76, 0x20, R9, 0xf8, !PT ;  /* 0x000000204c4c7812 */ /* 0x000fc400078ef809 */
[----:B------:R-:W-:Y:S02]  /*64c0*/  CS2R R74, SRZ ;  /* 0x00000000004a7805 */ /* 0x000fe4000001ff00 */
[----:B------:R-:W-:Y:S01]  /*64d0*/  LOP3.LUT R77, R77, 0x60, RZ, 0xc0, !PT ;  /* 0x000000604d4d7812 */ /* 0x000fe200078ec0ff */
[----:B------:R-:W3:Y:S01]  /*64e0*/  LDCU.64 UR60, c[0x0][0x348] ;  /* 0x00006900ff3c77ac */ /* 0x000ee20008000a00 */
[----:B------:R-:W-:Y:S02]  /*64f0*/  LOP3.LUT R5, R0, 0x18, R5, 0x78, !PT ;  /* 0x0000001800057812 */ /* 0x000fe400078e7805 */
[----:B------:R-:W-:Y:S01]  /*6500*/  SHF.R.S32.HI R0, RZ, 0x1f, R3 ;  /* 0x0000001fff007819 */ /* 0x000fe20000011403 */
[----:B------:R-:W4:Y:S01]  /*6510*/  LDC R67, c[0x0][0xc20] ;  /* 0x00030800ff437b82 */ /* 0x000f220000000800 */
[----:B------:R-:W3:Y:S01]  /*6520*/  LDS R6, [UR51+0x230] ;  /* 0x00023033ff067984 */ /* 0x000ee20008000800 */
[----:B------:R-:W-:Y:S01]  /*6530*/  LOP3.LUT R76, R76, 0x100, R9, 0xf8, !PT ;  /* 0x000001004c4c7812 */ /* 0x000fe200078ef809 */
[----:B------:R-:W-:Y:S01]  /*6540*/  UMOV UR56, 0x1 ;  /* 0x0000000100387882 */ /* 0x000fe20000000000 */
[----:B------:R-:W-:Y:S01]  /*6550*/  LEA.HI R79, R0, R3, RZ, 0x6 ;  /* 0x00000003004f7211 */ /* 0x000fe200078f30ff */
[----:B------:R-:W1:Y:S01]  /*6560*/  LDCU.64 UR36, c[0x0][0x988] ;  /* 0x00013100ff2477ac */ /* 0x000e620008000a00 */
[----:B------:R-:W-:-:S02]  /*6570*/  LOP3.LUT R76, R76, R5, RZ, 0xfc, !PT ;  /* 0x000000054c4c7212 */ /* 0x000fc400078efcff */
[----:B------:R-:W1:Y:S01]  /*6580*/  LDC R27, c[0x0][0xc30] ;  /* 0x00030c00ff1b7b82 */ /* 0x000e620000000800 */
[----:B------:R-:W-:Y:S01]  /*6590*/  LOP3.LUT R32, R32, 0x600000, RZ, 0xc0, !PT ;  /* 0x0060000020207812 */ /* 0x000fe200078ec0ff */
[----:B------:R-:W1:Y:S01]  /*65a0*/  LDCU.64 UR38, c[0x0][0x990] ;  /* 0x00013200ff2677ac */ /* 0x000e620008000a00 */
[----:B------:R-:W-:Y:S02]  /*65b0*/  SEL R80, R80, 0xfffffff0, !P0 ;  /* 0xfffffff050507807 */ /* 0x000fe40004000000 */
[----:B------:R-:W-:Y:S01]  /*65c0*/  SHF.R.S32.HI R79, RZ, 0x6, R79 ;  /* 0x00000006ff4f7819 */ /* 0x000fe2000001144f */
[----:B------:R-:W-:Y:S01]  /*65d0*/  UMOV UR58, URZ ;  /* 0x000000ff003a7c82 */ /* 0x000fe20008000000 */
[----:B------:R-:W-:Y:S01]  /*65e0*/  UIADD3 UR57, UPT, UPT, UR51, 0x400, URZ ;  /* 0x0000040033397890 */ /* 0x000fe2000fffe0ff */
[----:B------:R-:W1:Y:S01]  /*65f0*/  LDC R66, c[0x0][0x388] ;  /* 0x0000e200ff427b82 */ /* 0x000e620000000800 */
[----:B------:R-:W-:Y:S01]  /*6600*/  UMOV UR55, URZ ;  /* 0x000000ff00377c82 */ /* 0x000fe20008000000 */
[----:B------:R-:W-:-:S06]  /*6610*/  UMOV UR54, URZ ;  /* 0x000000ff00367c82 */ /* 0x000fcc0008000000 */
[----:B------:R-:W1:Y:S08]  /*6620*/  LDC R65, c[0x0][0x38c] ;  /* 0x0000e300ff417b82 */ /* 0x000e700000000800 */
[----:B------:R-:W1:Y:S08]  /*6630*/  LDC.64 R56, c[0x0][0xc10] ;  /* 0x00030400ff387b82 */ /* 0x000e700000000a00 */
[----:B------:R-:W1:Y:S01]  /*6640*/  LDC.64 R24, c[0x0][0xc18] ;  /* 0x00030600ff187b82 */ /* 0x000e620000000a00 */
[C---:B---3--:R-:W-:Y:S01]  /*6650*/  VIADD R7, R6.reuse, 0x40 ;  /* 0x0000004006077836 */ /* 0x048fe20000000000 */
[----:B------:R-:W-:-:S04]  /*6660*/  LOP3.LUT R6, R6, 0xffff, RZ, 0xc0, !PT ;  /* 0x0000ffff06067812 */ /* 0x000fc800078ec0ff */
[----:B------:R-:W-:Y:S02]  /*6670*/  LOP3.LUT R7, R7, 0xffff, RZ, 0xc0, !PT ;  /* 0x0000ffff07077812 */ /* 0x000fe400078ec0ff */
[----:B------:R-:W3:Y:S03]  /*6680*/  LDC.64 R22, c[0x0][0xc28] ;  /* 0x00030a00ff167b82 */ /* 0x000ee60000000a00 */
[----:B------:R1:W-:Y:S05]  /*6690*/  STL.64 [R1], R6 ;  /* 0x0000000601007387 */ /* 0x0003ea0000100a00 */
[----:B------:R-:W1:Y:S08]  /*66a0*/  LDC.64 R54, c[0x0][0x9b0] ;  /* 0x00026c00ff367b82 */ /* 0x000e700000000a00 */
[----:B------:R-:W1:Y:S08]  /*66b0*/  LDC.64 R52, c[0x0][0x9a8] ;  /* 0x00026a00ff347b82 */ /* 0x000e700000000a00 */
[----:B--2-4-:R-:W1:Y:S02]  /*66c0*/  LDC R72, c[0x0][0x374] ;  /* 0x0000dd00ff487b82 */ /* 0x014e640000000800 */
.L_x_132:
[----:B------:R-:W-:Y:S04]  /*66d0*/  SHF.L.U32 R3, R74, 0x1f, RZ ;  /* 0x0000001f4a037819 */ /* 0x000fe800000006ff */
[----:B------:R-:W2:Y:S02]  /*66e0*/  SYNCS.PHASECHK.TRANS64.TRYWAIT P0, [UR51+0x1e0], R3 ;  /* 0x0001e003ff0075a7 */ /* 0x000ea40008001133 */
[----:B-12---:R-:W-:Y:S05]  /*66f0*/  @!P0 BRA `(.L_x_102) ;  /* 0x00000034007c8947 */ /* 0x006fea0003800000 */
.L_x_216:
[----:B------:R-:W4:Y:S01]  /*6700*/  LDS.128 R60, [UR51+0x220] ;  /* 0x00022033ff3c7984 */ /* 0x000f220008000c00 */
[----:B------:R-:W-:Y:S01]  /*6710*/  UIADD3 UR4, UPT, UPT, UR51, 0x1e8, URZ ;  /* 0x000001e833047890 */ /* 0x000fe2000fffe0ff */
[----:B--2---:R-:W-:Y:S01]  /*6720*/  IMAD R0, R30, 0x4, R1 ;  /* 0x000000041e007824 */ /* 0x004fe200078e0201 */
[-C--:B------:R-:W-:Y:S02]  /*6730*/  IABS R8, R79.reuse ;  /* 0x0000004f00087213 */ /* 0x080fe40000000000 */
[----:B------:R-:W-:Y:S01]  /*6740*/  UPRMT UR4, URZ, 0x654, UR4 ;  /* 0x00000654ff047896 */ /* 0x000fe20008000004 */
[----:B-1----:R-:W-:Y:S01]  /*6750*/  IABS R4, R66 ;  /* 0x0000004200047213 */ /* 0x002fe20000000000 */
[----:B------:R-:W1:Y:S01]  /*6760*/  I2F.RP R5, R8 ;  /* 0x0000000800057306 */ /* 0x000e620000209400 */
[----:B------:R-:W-:Y:S01]  /*6770*/  @!PT LDS RZ, [RZ] ;  /* 0x00000000fffff984 */ /* 0x000fe20000000800 */
[----:B------:R-:W-:Y:S01]  /*6780*/  @!PT LDS RZ, [RZ] ;  /* 0x00000000fffff984 */ /* 0x000fe20000000800 */
[----:B------:R-:W-:Y:S01]  /*6790*/  @!PT LDS RZ, [RZ] ;  /* 0x00000000fffff984 */ /* 0x000fe20000000800 */
[----:B------:R-:W-:Y:S01]  /*67a0*/  @!PT LDS RZ, [RZ] ;  /* 0x00000000fffff984 */ /* 0x000fe20000000800 */
[----:B------:R2:W-:Y:S06]  /*67b0*/  MEMBAR.ALL.CTA ;  /* 0x0000000000007992 */ /* 0x0005ec0000008000 */
[----:B--2---:R-:W2:Y:S02]  /*67c0*/  FENCE.VIEW.ASYNC.S ;  /* 0x00000000000073c6 */ /* 0x004ea40000000000 */
[----:B--2---:R-:W-:Y:S06]  /*67d0*/  SYNCS.ARRIVE.TRANS64.RED.A1T0 RZ, [UR4], RZ ;  /* 0x000000ffffff79a7 */ /* 0x004fec0008100404 */
[----:B------:R2:W5:Y:S01]  /*67e0*/  LDL R17, [R0] ;  /* 0x0000000000117983 */ /* 0x0005620000100800 */
[----:B----4-:R-:W-:Y:S01]  /*67f0*/  LOP3.LUT P3, RZ, R62, 0x1, RZ, 0xc0, !PT ;  /* 0x000000013eff7812 */ /* 0x010fe2000786c0ff */
[----:B-1----:R-:W1:Y:S10]  /*6800*/  MUFU.RCP R2, R5 ;  /* 0x0000000500027308 */ /* 0x002e740000001000 */
[----:B------:R-:W4:Y:S02]  /*6810*/  I2F.RP R5, R4 ;  /* 0x0000000400057306 */ /* 0x000f240000209400 */
[----:B------:R-:W-:Y:S02]  /*6820*/  @P3 MOV R31, R60 ;  /* 0x0000003c001f3202 */ /* 0x000fe40000000f00 */
[----:B------:R-:W-:Y:S01]  /*6830*/  @P3 LOP3.LUT R29, R61, 0xffff, RZ, 0xc0, !PT ;  /* 0x0000ffff3d1d3812 */ /* 0x000fe200078ec0ff */
[----:B-1----:R-:W-:Y:S01]  /*6840*/  VIADD R10, R2, 0xffffffe ;  /* 0x0ffffffe020a7836 */ /* 0x002fe20000000000 */
[----:B------:R-:W-:Y:S04]  /*6850*/  IABS R2, R79 ;  /* 0x0000004f00027213 */ /* 0x000fe80000000000 */
[----:B------:R-:W1:Y:S01]  /*6860*/  F2I.FTZ.U32.TRUNC.NTZ R11, R10 ;  /* 0x0000000a000b7305 */ /* 0x000e62000021f000 */
[----:B------:R-:W-:Y:S09]  /*6870*/  IADD3 R2, PT, PT, RZ, -R2, RZ ;  /* 0x80000002ff027210 */ /* 0x000ff20007ffe0ff */
[----:B----4-:R-:W4:Y:S01]  /*6880*/  MUFU.RCP R5, R5 ;  /* 0x0000000500057308 */ /* 0x010f220000001000 */
[--C-:B-1----:R-:W-:Y:S02]  /*6890*/  IMAD.MOV R3, RZ, RZ, -R11.reuse ;  /* 0x000000ffff037224 */ /* 0x102fe400078e0a0b */
[----:B------:R-:W-:Y:S02]  /*68a0*/  IMAD.MOV.U32 R10, RZ, RZ, RZ ;  /* 0x000000ffff0a7224 */ /* 0x000fe400078e00ff */
[----:B------:R-:W-:Y:S01]  /*68b0*/  IMAD R6, R3, R8, RZ ;  /* 0x0000000803067224 */ /* 0x000fe200078e02ff */
[----:B------:R-:W-:Y:S03]  /*68c0*/  IABS R3, R18 ;  /* 0x0000001200037213 */ /* 0x000fe60000000000 */
[----:B------:R-:W-:Y:S04]  /*68d0*/  IMAD.HI.U32 R6, R11, R6, R10 ;  /* 0x000000060b067227 */ /* 0x000fe800078e000a */
[----:B----4-:R-:W-:Y:S02]  /*68e0*/  VIADD R9, R5, 0xffffffe ;  /* 0x0ffffffe05097836 */ /* 0x010fe40000000000 */
[----:B------:R-:W-:Y:S04]  /*68f0*/  IMAD.HI.U32 R11, R6, R3, RZ ;  /* 0x00000003060b7227 */ /* 0x000fe800078e00ff */
[----:B------:R-:W-:Y:S01]  /*6900*/  IMAD R3, R11, R2, R3 ;  /* 0x000000020b037224 */ /* 0x000fe200078e0203 */
[----:B------:R-:W1:Y:S01]  /*6910*/  F2I.FTZ.U32.TRUNC.NTZ R9, R9 ;  /* 0x0000000900097305 */ /* 0x000e62000021f000 */
[----:B------:R-:W-:Y:S03]  /*6920*/  LOP3.LUT R2, R18, R79, RZ, 0x3c, !PT ;  /* 0x0000004f12027212 */ /* 0x000fe600078e3cff */
[----:B------:R-:W-:Y:S02]  /*6930*/  ISETP.GT.U32.AND P0, PT, R8, R3, PT ;  /* 0x000000030800720c */ /* 0x000fe40003f04070 */
[----:B------:R-:W-:Y:S01]  /*6940*/  ISETP.GE.AND P1, PT, R2, RZ, PT ;  /* 0x000000ff0200720c */ /* 0x000fe20003f26270 */
[--C-:B-1----:R-:W-:Y:S10]  /*6950*/  IMAD.MOV R2, RZ, RZ, -R9.reuse ;  /* 0x000000ffff027224 */ /* 0x102ff400078e0a09 */
[----:B------:R-:W-:Y:S02]  /*6960*/  @!P0 IMAD.IADD R3, R3, 0x1, -R8 ;  /* 0x0000000103038824 */ /* 0x000fe400078e0a08 */
[----:B------:R-:W-:Y:S01]  /*6970*/  @!P0 VIADD R11, R11, 0x1 ;  /* 0x000000010b0b8836 */ /* 0x000fe20000000000 */
[----:B------:R-:W-:Y:S01]  /*6980*/  ISETP.NE.AND P0, PT, R79, RZ, PT ;  /* 0x000000ff4f00720c */ /* 0x000fe20003f05270 */
[----:B------:R-:W-:Y:S01]  /*6990*/  IMAD R5, R2, R4, RZ ;  /* 0x0000000402057224 */ /* 0x000fe200078e02ff */
[----:B------:R-:W-:Y:S01]  /*69a0*/  ISETP.GE.U32.AND P2, PT, R3, R8, PT ;  /* 0x000000080300720c */ /* 0x000fe20003f46070 */
[----:B------:R-:W-:Y:S01]  /*69b0*/  IMAD.MOV.U32 R8, RZ, RZ, RZ ;  /* 0x000000ffff087224 */ /* 0x000fe200078e00ff */
[----:B------:R-:W-:Y:S03]  /*69c0*/  IABS R2, R65 ;  /* 0x0000004100027213 */ /* 0x000fe60000000000 */
[----:B------:R-:W-:Y:S01]  /*69d0*/  IMAD.HI.U32 R5, R9, R5, R8 ;  /* 0x0000000509057227 */ /* 0x000fe200078e0008 */
[----:B------:R-:W1:Y:S07]  /*69e0*/  I2F.RP R3, R2 ;  /* 0x0000000200037306 */ /* 0x000e6e0000209400 */
[----:B------:R-:W-:Y:S05]  /*69f0*/  @P2 IADD3 R11, PT, PT, R11, 0x1, RZ ;  /* 0x000000010b0b2810 */ /* 0x000fea0007ffe0ff */
[----:B------:R-:W-:Y:S01]  /*6a00*/  @!P1 IMAD.MOV R11, RZ, RZ, -R11 ;  /* 0x000000ffff0b9224 */ /* 0x000fe200078e0a0b */
[----:B------:R-:W-:Y:S01]  /*6a10*/  @!P0 LOP3.LUT R11, RZ, R79, RZ, 0x33, !PT ;  /* 0x0000004fff0b8212 */ /* 0x000fe200078e33ff */
[----:B-1----:R-:W1:Y:S03]  /*6a20*/  MUFU.RCP R3, R3 ;  /* 0x0000000300037308 */ /* 0x002e660000001000 */
[----:B------:R-:W-:Y:S05]  /*6a30*/  IABS R6, R11 ;  /* 0x0000000b00067213 */ /* 0x000fea0000000000 */
[----:B------:R-:W-:Y:S05]  /*6a40*/  IMAD.HI.U32 R10, R5, R6, RZ ;  /* 0x00000006050a7227 */ /* 0x000fea00078e00ff */
[----:B------:R-:W-:Y:S05]  /*6a50*/  IADD3 R5, PT, PT, -R10, RZ, RZ ;  /* 0x000000ff0a057210 */ /* 0x000fea0007ffe1ff */
[C---:B------:R-:W-:Y:S02]  /*6a60*/  IMAD R6, R4.reuse, R5, R6 ;  /* 0x0000000504067224 */ /* 0x040fe400078e0206 */
[----:B-1----:R-:W-:Y:S03]  /*6a70*/  VIADD R7, R3, 0xffffffe ;  /* 0x0ffffffe03077836 */ /* 0x002fe60000000000 */
[----:B------:R-:W-:Y:S03]  /*6a80*/  ISETP.GT.U32.AND P0, PT, R4, R6, PT ;  /* 0x000000060400720c */ /* 0x000fe60003f04070 */
[----:B------:R-:W1:Y:S10]  /*6a90*/  F2I.FTZ.U32.TRUNC.NTZ R7, R7 ;  /* 0x0000000700077305 */ /* 0x000e74000021f000 */
[----:B------:R-:W-:Y:S02]  /*6aa0*/  @!P0 IMAD.IADD R6, R6, 0x1, -R4 ;  /* 0x0000000106068824 */ /* 0x000fe400078e0a04 */
[----:B------:R-:W-:Y:S01]  /*6ab0*/  @!P0 VIADD R10, R10, 0x1 ;  /* 0x000000010a0a8836 */ /* 0x000fe20000000000 */
[----:B------:R-:W-:Y:S02]  /*6ac0*/  ISETP.NE.AND P0, PT, R66, RZ, PT ;  /* 0x000000ff4200720c */ /* 0x000fe40003f05270 */
[----:B------:R-:W-:Y:S01]  /*6ad0*/  ISETP.GE.U32.AND P2, PT, R6, R4, PT ;  /* 0x000000040600720c */ /* 0x000fe20003f46070 */
[--C-:B-1----:R-:W-:Y:S01]  /*6ae0*/  IMAD.MOV R3, RZ, RZ, -R7.reuse ;  /* 0x000000ffff037224 */ /* 0x102fe200078e0a07 */
[----:B------:R-:W-:Y:S01]  /*6af0*/  LOP3.LUT R4, R11, R66, RZ, 0x3c, !PT ;  /* 0x000000420b047212 */ /* 0x000fe200078e3cff */
[----:B------:R-:W-:Y:S03]  /*6b00*/  IMAD.MOV.U32 R6, RZ, RZ, RZ ;  /* 0x000000ffff067224 */ /* 0x000fe600078e00ff */
[----:B------:R-:W-:Y:S01]  /*6b10*/  ISETP.GE.AND P1, PT, R4, RZ, PT ;  /* 0x000000ff0400720c */ /* 0x000fe20003f26270 */
[----:B------:R-:W-:Y:S04]  /*6b20*/  IMAD R4, R3, R2, RZ ;  /* 0x0000000203047224 */ /* 0x000fe800078e02ff */
[----:B------:R-:W-:Y:S03]  /*6b30*/  IMAD.HI.U32 R7, R7, R4, R6 ;  /* 0x0000000407077227 */ /* 0x000fe600078e0006 */
[----:B------:R-:W-:Y:S05]  /*6b40*/  @P2 IADD3 R10, PT, PT, R10, 0x1, RZ ;  /* 0x000000010a0a2810 */ /* 0x000fea0007ffe0ff */
[----:B------:R-:W-:Y:S01]  /*6b50*/  @!P1 IMAD.MOV R10, RZ, RZ, -R10 ;  /* 0x000000ffff0a9224 */ /* 0x000fe200078e0a0a */
[----:B------:R-:W-:Y:S02]  /*6b60*/  @!P0 LOP3.LUT R10, RZ, R66, RZ, 0x33, !PT ;  /* 0x00000042ff0a8212 */ /* 0x000fe400078e33ff */
[----:B------:R-:W-:Y:S02]  /*6b70*/  ISETP.GE.AND P0, PT, R26, 0x1, PT ;  /* 0x000000011a00780c */ /* 0x000fe40003f06270 */
[----:B------:R-:W-:Y:S02]  /*6b80*/  IABS R3, R10 ;  /* 0x0000000a00037213 */ /* 0x000fe40000000000 */
[----:B------:R-:W-:Y:S03]  /*6b90*/  LOP3.LUT R12, R10, R65, RZ, 0x3c, !PT ;  /* 0x000000410a0c7212 */ /* 0x000fe600078e3cff */
[----:B------:R-:W-:Y:S05]  /*6ba0*/  IMAD.HI.U32 R13, R7, R3, RZ ;  /* 0x00000003070d7227 */ /* 0x000fea00078e00ff */
[----:B------:R-:W-:Y:S05]  /*6bb0*/  IADD3 R4, PT, PT, -R13, RZ, RZ ;  /* 0x000000ff0d047210 */ /* 0x000fea0007ffe1ff */
[C---:B------:R-:W-:Y:S05]  /*6bc0*/  IMAD R3, R2.reuse, R4, R3 ;  /* 0x0000000402037224 */ /* 0x040fea00078e0203 */
[----:B------:R-:W-:Y:S11]  /*6bd0*/  ISETP.GT.U32.AND P4, PT, R2, R3, PT ;  /* 0x000000030200720c */ /* 0x000ff60003f84070 */
[----:B------:R-:W-:Y:S02]  /*6be0*/  @!UPT UIADD3 URZ, UPT, UPT, URZ, URZ, URZ ;  /* 0x000000fffffff290 */ /* 0x000fe4000fffe0ff */
[----:B------:R-:W-:Y:S05]  /*6bf0*/  @!P4 IMAD.IADD R3, R3, 0x1, -R2 ;  /* 0x000000010303c824 */ /* 0x000fea00078e0a02 */
[----:B------:R-:W-:Y:S01]  /*6c00*/  ISETP.GE.U32.AND P2, PT, R3, R2, PT ;  /* 0x000000020300720c */ /* 0x000fe20003f46070 */
[----:B------:R-:W-:Y:S01]  /*6c10*/  @!UPT UIADD3 URZ, UPT, UPT, URZ, URZ, URZ ;  /* 0x000000fffffff290 */ /* 0x000fe2000fffe0ff */
[----:B--2---:R-:W-:Y:S11]  /*6c20*/  @!P0 BRA `(.L_x_103) ;  /* 0x0000000000a48947 */ /* 0x004ff60003800000 */
[----:B------:R-:W-:Y:S01]  /*6c30*/  IMAD.HI.U32 R16, R72, R25, RZ ;  /* 0x0000001948107227 */ /* 0x000fe200078e00ff */
[----:B------:R-:W-:Y:S02]  /*6c40*/  ISETP.NE.AND P0, PT, R24, 0x1, PT ;  /* 0x000000011800780c */ /* 0x000fe40003f05270 */
[----:B------:R-:W-:Y:S01]  /*6c50*/  ISETP.NE.AND P1, PT, R26, 0x1, PT ;  /* 0x000000011a00780c */ /* 0x000fe20003f25270 */
[-C--:B------:R-:W-:Y:S01]  /*6c60*/  IMAD.HI.U32 R14, R73, R56.reuse, RZ ;  /* 0x00000038490e7227 */ /* 0x080fe200078e00ff */
[----:B------:R-:W-:Y:S02]  /*6c70*/  SHF.R.U32.HI R15, RZ, R67, R16 ;  /* 0x00000043ff0f7219 */ /* 0x000fe40000011610 */
[----:B------:R-:W-:Y:S01]  /*6c80*/  ISETP.NE.AND P5, PT, R28, 0x1, PT ;  /* 0x000000011c00780c */ /* 0x000fe20003fa5270 */
[----:B------:R-:W-:Y:S01]  /*6c90*/  IMAD.HI.U32 R34, R29, R25, RZ ;  /* 0x000000191d227227 */ /* 0x000fe200078e00ff */
[----:B------:R-:W-:Y:S02]  /*6ca0*/  SHF.R.U32.HI R14, RZ, R57, R14 ;  /* 0x00000039ff0e7219 */ /* 0x000fe4000001160e */
[----:B------:R-:W-:Y:S01]  /*6cb0*/  SEL R3, R72, R15, !P0 ;  /* 0x0000000f48037207 */ /* 0x000fe20004000000 */
[----:B------:R-:W-:Y:S01]  /*6cc0*/  IMAD.HI.U32 R20, R31, R56, RZ ;  /* 0x000000381f147227 */ /* 0x000fe200078e00ff */
[----:B------:R-:W-:Y:S03]  /*6cd0*/  SEL R7, R73, R14, !P5 ;  /* 0x0000000e49077207 */ /* 0x000fe60006800000 */
[-C--:B---3--:R-:W-:Y:S01]  /*6ce0*/  IMAD.HI.U32 R14, R3, R22.reuse, RZ ;  /* 0x00000016030e7227 */ /* 0x088fe200078e00ff */
[----:B------:R-:W-:Y:S03]  /*6cf0*/  SHF.R.U32.HI R20, RZ, R57, R20 ;  /* 0x00000039ff147219 */ /* 0x000fe60000011614 */
[----:B------:R-:W-:Y:S01]  /*6d00*/  IMAD.HI.U32 R16, R7, R22, RZ ;  /* 0x0000001607107227 */ /* 0x000fe200078e00ff */
[----:B------:R-:W-:Y:S02]  /*6d10*/  @P1 SHF.R.U32.HI R3, RZ, R23, R14 ;  /* 0x00000017ff031219 */ /* 0x000fe4000001160e */
[----:B------:R-:W-:Y:S02]  /*6d20*/  SHF.R.U32.HI R14, RZ, R67, R34 ;  /* 0x00000043ff0e7219 */ /* 0x000fe40000011622 */
[----:B------:R-:W-:Y:S01]  /*6d30*/  @P1 SHF.R.U32.HI R7, RZ, R23, R16 ;  /* 0x00000017ff071219 */ /* 0x000fe20000011610 */
[C---:B------:R-:W-:Y:S01]  /*6d40*/  IMAD R2, R26.reuse, R3, RZ ;  /* 0x000000031a027224 */ /* 0x040fe200078e02ff */
[----:B------:R-:W-:Y:S02]  /*6d50*/  SEL R5, R29, R14, !P0 ;  /* 0x0000000e1d057207 */ /* 0x000fe40004000000 */
[----:B------:R-:W-:Y:S01]  /*6d60*/  SEL R3, R31, R20, !P5 ;  /* 0x000000141f037207 */ /* 0x000fe20006800000 */
[----:B------:R-:W-:Y:S01]  /*6d70*/  IMAD R4, R26, R7, RZ ;  /* 0x000000071a047224 */ /* 0x000fe200078e02ff */
[C---:B------:R-:W-:Y:S01]  /*6d80*/  ISETP.GE.AND P0, PT, R5.reuse, R2, PT ;  /* 0x000000020500720c */ /* 0x040fe20003f06270 */
[----:B------:R-:W-:Y:S03]  /*6d90*/  IMAD.HI.U32 R6, R5, R22, RZ ;  /* 0x0000001605067227 */ /* 0x000fe600078e00ff */
[----:B------:R-:W-:Y:S01]  /*6da0*/  ISETP.GE.OR P0, PT, R3, R4, P0 ;  /* 0x000000040300720c */ /* 0x000fe20000706670 */
[----:B------:R-:W-:Y:S01]  /*6db0*/  IMAD.MOV R4, RZ, RZ, -R3 ;  /* 0x000000ffff047224 */ /* 0x000fe200078e0a03 */
[-C--:B------:R-:W-:Y:S03]  /*6dc0*/  SHF.R.U32.HI R6, RZ, R23.reuse, R6 ;  /* 0x00000017ff067219 */ /* 0x080fe60000011606 */
[----:B------:R-:W-:Y:S01]  /*6dd0*/  IMAD R31, R28, R4, R31 ;  /* 0x000000041c1f7224 */ /* 0x000fe200078e021f */
[----:B------:R-:W-:Y:S05]  /*6de0*/  SEL R9, R5, R6, !P1 ;  /* 0x0000000605097207 */ /* 0x000fea0004800000 */
[----:B------:R-:W-:Y:S02]  /*6df0*/  IMAD.MOV R6, RZ, RZ, -R9 ;  /* 0x000000ffff067224 */ /* 0x000fe400078e0a09 */
[C---:B------:R-:W-:Y:S04]  /*6e00*/  @!P0 IMAD.HI.U32 R2, R3.reuse, R22, RZ ;  /* 0x0000001603028227 */ /* 0x040fe800078e00ff */
[----:B------:R-:W-:Y:S01]  /*6e10*/  IMAD R6, R26, R6, R5 ;  /* 0x000000061a067224 */ /* 0x000fe200078e0205 */
[----:B------:R-:W-:Y:S04]  /*6e20*/  @!P0 SHF.R.U32.HI R2, RZ, R23, R2 ;  /* 0x00000017ff028219 */ /* 0x000fe80000011602 */
[----:B------:R-:W-:Y:S02]  /*6e30*/  @!P0 SEL R0, R3, R2, !P1 ;  /* 0x0000000203008207 */ /* 0x000fe40004800000 */
[----:B------:R-:W-:Y:S02]  /*6e40*/  IADD3 R2, PT, PT, -R5, RZ, RZ ;  /* 0x000000ff05027210 */ /* 0x000fe40007ffe1ff */
[----:B------:R-:W-:Y:S01]  /*6e50*/  @!P0 IADD3 R8, PT, PT, R9, -R0, RZ ;  /* 0x8000000009088210 */ /* 0x000fe20007ffe0ff */
[----:B------:R-:W-:Y:S02]  /*6e60*/  @!P0 IMAD R0, R7, R6, R0 ;  /* 0x0000000607008224 */ /* 0x000fe400078e0200 */
[----:B------:R-:W-:Y:S02]  /*6e70*/  IMAD R29, R24, R2, R29 ;  /* 0x00000002181d7224 */ /* 0x000fe400078e021d */
[----:B------:R-:W-:Y:S02]  /*6e80*/  @!P0 IMAD R5, R8, R26, R3 ;  /* 0x0000001a08058224 */ /* 0x000fe400078e0203 */
[----:B------:R-:W-:Y:S04]  /*6e90*/  @!P0 IMAD.MOV.U32 R3, RZ, RZ, R0 ;  /* 0x000000ffff038224 */ /* 0x000fe800078e0000 */
[----:B------:R-:W-:Y:S02]  /*6ea0*/  IMAD R31, R3, R28, R31 ;  /* 0x0000001c031f7224 */ /* 0x000fe400078e021f */
[----:B------:R-:W-:Y:S07]  /*6eb0*/  IMAD R29, R5, R24, R29 ;  /* 0x00000018051d7224 */ /* 0x000fee00078e021d */
.L_x_103:
[----:B------:R-:W-:Y:S01]  /*6ec0*/  ISETP.NE.AND P0, PT, R27, 0x1, PT ;  /* 0x000000011b00780c */ /* 0x000fe20003f05270 */
[----:B------:R-:W1:Y:S01]  /*6ed0*/  LDC.64 R6, c[0x0][0xc10] ;  /* 0x00030400ff067b82 */ /* 0x000e620000000a00 */
[----:B------:R-:W-:Y:S01]  /*6ee0*/  R2UR UR4, R12 ;  /* 0x000000000c0472ca */ /* 0x000fe200000e0000 */
[----:B------:R-:W-:Y:S01]  /*6ef0*/  @!P4 VIADD R13, R13, 0x1 ;  /* 0x000000010d0dc836 */ /* 0x000fe20000000000 */
[----:B------:R-:W-:Y:S01]  /*6f00*/  ISETP.NE.AND P1, PT, R65, RZ, PT ;  /* 0x000000ff4100720c */ /* 0x000fe20003f25270 */
[----:B------:R-:W-:Y:S01]  /*6f10*/  IMAD.MOV R8, RZ, RZ, -R11 ;  /* 0x000000ffff087224 */ /* 0x000fe200078e0a0b */
[----:B------:R-:W-:Y:S03]  /*6f20*/  R2UR UR42, R19 ;  /* 0x00000000132a72ca */ /* 0x000fe600000e0000 */
[----:B------:R-:W2:Y:S01]  /*6f30*/  LDC.64 R4, c[0x0][0xc18] ;  /* 0x00030600ff047b82 */ /* 0x000ea20000000a00 */
[----:B------:R-:W-:Y:S01]  /*6f40*/  R2UR UR43, R11 ;  /* 0x000000000b2b72ca */ /* 0x000fe200000e0000 */
[----:B------:R-:W-:Y:S01]  /*6f50*/  @P2 VIADD R13, R13, 0x1 ;  /* 0x000000010d0d2836 */ /* 0x000fe20000000000 */
[----:B------:R-:W-:Y:S01]  /*6f60*/  R2UR UR44, R10 ;  /* 0x000000000a2c72ca */ /* 0x000fe200000e0000 */
[----:B------:R-:W-:Y:S01]  /*6f70*/  IMAD R18, R79, R8, R18 ;  /* 0x000000084f127224 */ /* 0x000fe200078e0212 */
[----:B------:R-:W-:Y:S03]  /*6f80*/  R2UR UR7, R66 ;  /* 0x00000000420772ca */ /* 0x000fe600000e0000 */
[----:B------:R-:W4:Y:S01]  /*6f90*/  @!P0 LDC R0, c[0x0][0xc20] ;  /* 0x00030800ff008b82 */ /* 0x000f220000000800 */
[----:B------:R-:W-:Y:S01]  /*6fa0*/  R2UR UR45, R13 ;  /* 0x000000000d2d72ca */ /* 0x000fe200000e0000 */
[----:B------:R-:W-:Y:S01]  /*6fb0*/  UISETP.GE.AND UP1, UPT, UR4, URZ, UPT ;  /* 0x000000ff0400728c */ /* 0x000fe2000bf26270 */
[C---:B------:R-:W-:Y:S05]  /*6fc0*/  R2UR UR4, R65.reuse ;  /* 0x00000000410472ca */ /* 0x040fea00000e0000 */
[----:B------:R-:W3:Y:S01]  /*6fd0*/  @!P0 LDC R2, c[0x0][0xc0c] ;  /* 0x00030300ff028b82 */ /* 0x000ee20000000800 */
[----:B------:R-:W-:Y:S01]  /*6fe0*/  R2UR UR52, R18 ;  /* 0x00000000123472ca */ /* 0x000fe200000e0000 */
[----:B------:R-:W-:Y:S01]  /*6ff0*/  VOTEU.ALL UP0, P1 ;  /* 0x0000000000ff7886 */ /* 0x000fe20000800000 */
[----:B------:R-:W-:Y:S01]  /*7000*/  R2UR UR5, R65 ;  /* 0x00000000410572ca */ /* 0x000fe200000e0000 */
[----:B------:R-:W-:Y:S01]  /*7010*/  IMAD.MOV R8, RZ, RZ, -R10 ;  /* 0x000000ffff087224 */ /* 0x000fe200078e0a0a */
[----:B------:R-:W-:Y:S04]  /*7020*/  USHF.L.U32 UR42, UR42, 0x6, URZ ;  /* 0x000000062a2a7899 */ /* 0x000fe800080006ff */
[----:B------:R-:W-:Y:S01]  /*7030*/  R2UR UR6, R8 ;  /* 0x00000000080672ca */ /* 0x000fe200000e0000 */
[----:B------:R-:W-:Y:S02]  /*7040*/  @!UP1 UIADD3 UR45, UPT, UPT, -UR45, URZ, URZ ;  /* 0x000000ff2d2d9290 */ /* 0x000fe4000fffe1ff */
[----:B------:R-:W-:Y:S01]  /*7050*/  @!UP0 ULOP3.LUT UR45, URZ, UR4, URZ, 0x33, !UPT ;  /* 0x00000004ff2d8292 */ /* 0x000fe2000f8e33ff */
[----:B--2---:R-:W-:Y:S01]  /*7060*/  @!P0 ISETP.NE.AND P1, PT, R4, 0x1, PT ;  /* 0x000000010400880c */ /* 0x004fe20003f25270 */
[----:B-1----:R-:W-:Y:S01]  /*7070*/  @!P0 IMAD.HI.U32 R6, R31, R6, RZ ;  /* 0x000000061f068227 */ /* 0x002fe200078e00ff */
[----:B------:R-:W-:Y:S02]  /*7080*/  ULOP3.LUT UP0, URZ, UR57, 0x1b0, URZ, 0xc0, !UPT ;  /* 0x000001b039ff7892 */ /* 0x000fe4000f80c0ff */
[----:B------:R-:W-:Y:S01]  /*7090*/  USHF.L.U32 UR52, UR52, 0x6, URZ ;  /* 0x0000000634347899 */ /* 0x000fe200080006ff */
[----:B------:R-:W-:Y:S01]  /*70a0*/  @!P0 IMAD.HI.U32 R3, R29, R5, RZ ;  /* 0x000000051d038227 */ /* 0x000fe200078e00ff */
[----:B------:R-:W-:Y:S03]  /*70b0*/  @!P0 SHF.R.U32.HI R6, RZ, R7, R6 ;  /* 0x00000007ff068219 */ /* 0x000fe60000011606 */
[----:B------:R-:W-:Y:S01]  /*70c0*/  UIMAD UR43, UR7, UR6, UR43 ;  /* 0x00000006072b72a4 */ /* 0x000fe2000f8e022b */
[----:B------:R-:W-:Y:S01]  /*70d0*/  IMAD R8, RZ, RZ, -UR45 ;  /* 0x8000002dff087e24 */ /* 0x000fe2000f8e02ff */
[----:B----4-:R-:W-:Y:S02]  /*70e0*/  @!P0 SHF.R.U32.HI R0, RZ, R0, R3 ;  /* 0x00000000ff008219 */ /* 0x010fe40000011603 */
[----:B---3--:R-:W-:Y:S02]  /*70f0*/  @!P0 ISETP.NE.AND P2, PT, R2, 0x1, PT ;  /* 0x000000010200880c */ /* 0x008fe40003f45270 */
[----:B------:R-:W-:Y:S02]  /*7100*/  R2UR UR4, R8 ;  /* 0x00000000080472ca */ /* 0x000fe400000e0000 */
[----:B------:R-:W-:Y:S02]  /*7110*/  @P3 SHF.R.U32.HI R8, RZ, 0x10, R61 ;  /* 0x00000010ff083819 */ /* 0x000fe4000001163d */
[----:B------:R-:W-:Y:S02]  /*7120*/  @!P0 SEL R6, R31, R6, !P2 ;  /* 0x000000061f068207 */ /* 0x000fe40005000000 */
[----:B------:R-:W-:Y:S02]  /*7130*/  @!P0 SEL R3, R29, R0, !P1 ;  /* 0x000000001d038207 */ /* 0x000fe40004800000 */
[----:B------:R-:W-:Y:S03]  /*7140*/  @P3 R2UR UR53, R8 ;  /* 0x00000000083532ca */ /* 0x000fe600000e0000 */
[----:B------:R-:W-:Y:S02]  /*7150*/  @!P0 IMAD.IADD R0, R3, 0x1, -R6 ;  /* 0x0000000103008824 */ /* 0x000fe400078e0a06 */
[----:B------:R-:W-:Y:S01]  /*7160*/  @!P0 IMAD.IADD R3, R6, 0x1, -R3 ;  /* 0x0000000106038824 */ /* 0x000fe200078e0a03 */
[----:B------:R-:W-:Y:S01]  /*7170*/  UIMAD UR44, UR5, UR4, UR44 ;  /* 0x00000004052c72a4 */ /* 0x000fe2000f8e022c */
[----:B------:R-:W-:Y:S02]  /*7180*/  @!P0 IMAD R31, R0, R2, R31 ;  /* 0x00000002001f8224 */ /* 0x000fe400078e021f */
[----:B------:R-:W-:Y:S01]  /*7190*/  @!P0 IMAD R29, R3, R4, R29 ;  /* 0x00000004031d8224 */ /* 0x000fe200078e021d */
[----:B------:R-:W-:Y:S08]  /*71a0*/  BRA.U !UP0, `(.L_x_104) ;  /* 0x00000001087c7547 */ /* 0x000ff0000b800000 */
[----:B------:R-:W1:Y:S01]  /*71b0*/  LDCU.64 UR8, c[0x4][0x80] ;  /* 0x01001000ff0877ac */ /* 0x000e620008000a00 */
[----:B------:R-:W-:Y:S01]  /*71c0*/  MOV R2, 0x0 ;  /* 0x0000000000027802 */ /* 0x000fe20000000f00 */
[----:B------:R-:W-:Y:S02]  /*71d0*/  HFMA2 R12, -RZ, RZ, 0, 5.9604644775390625e-08 ;  /* 0x00000001ff0c7431 */ /* 0x000fe400000001ff */
[----:B------:R-:W-:Y:S01]  /*71e0*/  IMAD.MOV.U32 R8, RZ, RZ, 0x70 ;  /* 0x00000070ff087424 */ /* 0x000fe200078e00ff */
[----:B------:R2:W3:Y:S01]  /*71f0*/  LDC.64 R14, c[0x4][R2] ;  /* 0x01000000020e7b82 */ /* 0x0004e20000000a00 */
[----:B------:R-:W4:Y:S01]  /*7200*/  LDCU.64 UR6, c[0x4][0x88] ;  /* 0x01001100ff0677ac */ /* 0x000f220008000a00 */
[----:B------:R-:W-:Y:S01]  /*7210*/  IMAD.MOV.U32 R13, RZ, RZ, RZ ;  /* 0x000000ffff0d7224 */ /* 0x000fe200078e00ff */
[----:B------:R-:W2:Y:S01]  /*7220*/  LDCU.64 UR4, c[0x4][0x8] ;  /* 0x01000100ff0477ac */ /* 0x000ea20008000a00 */
[----:B-1----:R-:W-:Y:S01]  /*7230*/  MOV R5, UR9 ;  /* 0x0000000900057c02 */ /* 0x002fe20008000f00 */
[----:B------:R-:W-:Y:S01]  /*7240*/  IMAD.U32 R4, RZ, RZ, UR8 ;  /* 0x00000008ff047e24 */ /* 0x000fe2000f8e00ff */
[----:B----4-:R-:W-:Y:S01]  /*7250*/  MOV R7, UR7 ;  /* 0x0000000700077c02 */ /* 0x010fe20008000f00 */
[----:B------:R-:W-:Y:S01]  /*7260*/  IMAD.U32 R6, RZ, RZ, UR6 ;  /* 0x00000006ff067e24 */ /* 0x000fe2000f8e00ff */
[----:B--2---:R-:W-:Y:S01]  /*7270*/  MOV R11, UR5 ;  /* 0x00000005000b7c02 */ /* 0x004fe20008000f00 */
[----:B------:R-:W-:Y:S02]  /*7280*/  IMAD.U32 R10, RZ, RZ, UR4 ;  /* 0x00000004ff0a7e24 */ /* 0x000fe4000f8e00ff */
[----:B------:R-:W-:Y:S07]  /*7290*/  LEPC R20, `(.L_x_105) ;  /* 0x000000001014794e */ /* 0x000fee0000000000 */
[----:B---3-5:R-:W-:Y:S05]  /*72a0*/  CALL.ABS.NOINC R14 ;  /* 0x000000000e007343 */ /* 0x028fea0003c00000 */
.L_x_105:
[----:B------:R-:W1:Y:S01]  /*72b0*/  LDCU.64 UR8, c[0x4][0x80] ;  /* 0x01001000ff0877ac */ /* 0x000e620008000a00 */
[----:B------:R-:W2:Y:S01]  /*72c0*/  LDC.64 R2, c[0x4][R2] ;  /* 0x0100000002027b82 */ /* 0x000ea20000000a00 */
[----:B------:R-:W-:Y:S02]  /*72d0*/  HFMA2 R12, -RZ, RZ, 0, 5.9604644775390625e-08 ;  /* 0x00000001ff0c7431 */ /* 0x000fe400000001ff */
[----:B------:R-:W-:Y:S02]  /*72e0*/  IMAD.MOV.U32 R8, RZ, RZ, 0x70 ;  /* 0x00000070ff087424 */ /* 0x000fe400078e00ff */
[----:B------:R-:W-:Y:S01]  /*72f0*/  IMAD.MOV.U32 R13, RZ, RZ, RZ ;  /* 0x000000ffff0d7224 */ /* 0x000fe200078e00ff */
[----:B------:R-:W3:Y:S01]  /*7300*/  LDCU.64 UR6, c[0x4][0x88] ;  /* 0x01001100ff0677ac */ /* 0x000ee20008000a00 */
[----:B------:R-:W4:Y:S01]  /*7310*/  LDCU.64 UR4, c[0x4][0x8] ;  /* 0x01000100ff0477ac */ /* 0x000f220008000a00 */
[----:B-1----:R-:W-:Y:S02]  /*7320*/  MOV R4, UR8 ;  /* 0x0000000800047c02 */ /* 0x002fe40008000f00 */
[----:B------:R-:W-:Y:S02]  /*7330*/  MOV R5, UR9 ;  /* 0x0000000900057c02 */ /* 0x000fe40008000f00 */
[----:B---3--:R-:W-:Y:S01]  /*7340*/  MOV R7, UR7 ;  /* 0x0000000700077c02 */ /* 0x008fe20008000f00 */
[----:B------:R-:W-:Y:S01]  /*7350*/  IMAD.U32 R6, RZ, RZ, UR6 ;  /* 0x00000006ff067e24 */ /* 0x000fe2000f8e00ff */
[----:B----4-:R-:W-:Y:S01]  /*7360*/  MOV R11, UR5 ;  /* 0x00000005000b7c02 */ /* 0x010fe20008000f00 */
[----:B------:R-:W-:Y:S02]  /*7370*/  IMAD.U32 R10, RZ, RZ, UR4 ;  /* 0x00000004ff0a7e24 */ /* 0x000fe4000f8e00ff */
[----:B------:R-:W-:Y:S07]  /*7380*/  LEPC R20, `(.L_x_104) ;  /* 0x000000001014794e */ /* 0x000fee0000000000 */
[----:B--2---:R-:W-:Y:S05]  /*7390*/  CALL.ABS.NOINC R2 ;  /* 0x0000000002007343 */ /* 0x004fea0003c00000 */
.L_x_104:
[----:B------:R-:W-:Y:S01]  /*73a0*/  ISETP.NE.U32.AND P3, PT, R54, RZ, PT ;  /* 0x000000ff3600720c */ /* 0x000fe20003f65070 */
[----:B------:R-:W-:Y:S01]  /*73b0*/  UISETP.NE.AND UP2, UPT, UR50, URZ, UPT ;  /* 0x000000ff3200728c */ /* 0x000fe2000bf45270 */
[----:B------:R-:W-:Y:S01]  /*73c0*/  ISETP.NE.U32.AND P2, PT, RZ, UR36, PT ;  /* 0x00000024ff007c0c */ /* 0x000fe2000bf45070 */
[----:B------:R-:W-:Y:S01]  /*73d0*/  UISETP.NE.U32.AND UP1, UPT, UR38, URZ, UPT ;  /* 0x000000ff2600728c */ /* 0x000fe2000bf25070 */
[----:B------:R-:W-:Y:S01]  /*73e0*/  ISETP.NE.AND.EX P3, PT, R55, RZ, PT, P3 ;  /* 0x000000ff3700720c */ /* 0x000fe20003f65330 */
[----:B------:R-:W-:Y:S01]  /*73f0*/  UPLOP3.LUT UP0, UPT, UPT, UPT, UPT, 0x40, 0x4 ;  /* 0x000000000004789c */ /* 0x000fe20003f0e870 */
[----:B------:R-:W-:Y:S01]  /*7400*/  ISETP.NE.AND.EX P2, PT, RZ, UR37, PT, P2 ;  /* 0x00000025ff007c0c */ /* 0x000fe2000bf45320 */
[----:B------:R-:W-:Y:S01]  /*7410*/  UISETP.NE.AND.EX UP1, UPT, UR39, URZ, UPT, UP1 ;  /* 0x000000ff2700728c */ /* 0x000fe2000bf25310 */
[----:B------:R-:W-:Y:S04]  /*7420*/  PLOP3.LUT P4, PT, PT, PT, UP2, 0x80, 0x8 ;  /* 0x000000000008781c */ /* 0x000fe80003f8f028 */
[----:B------:R-:W-:Y:S01]  /*7430*/  P2R R83, PR, RZ, 0x10 ;  /* 0x00000010ff537803 */ /* 0x000fe20000000000 */
[----:B------:R-:W-:Y:S06]  /*7440*/  @UP2 UPLOP3.LUT UP0, UPT, UPT, UPT, UP1, 0x80, 0x8 ;  /* 0x000000000008289c */ /* 0x000fec0003f0f010 */
[----:B------:R-:W-:Y:S01]  /*7450*/  PLOP3.LUT P0, PT, PT, PT, UP0, 0x80, 0x8 ;  /* 0x000000000008781c */ /* 0x000fe20003f0f008 */
[----:B------:R-:W-:Y:S01]  /*7460*/  @!UPT UIADD3 URZ, UPT, UPT, URZ, URZ, URZ ;  /* 0x000000fffffff290 */ /* 0x000fe2000fffe0ff */
[----:B------:R-:W-:Y:S11]  /*7470*/  BRA.U !UP1, `(.L_x_106) ;  /* 0x0000000109387547 */ /* 0x000ff6000b800000 */
[----:B------:R-:W-:Y:S01]  /*7480*/  UISETP.NE.U32.AND UP0, UPT, UR36, URZ, UPT ;  /* 0x000000ff2400728c */ /* 0x000fe2000bf05070 */
[----:B------:R-:W-:Y:S02]  /*7490*/  HFMA2 R0, -RZ, RZ, 0, 5.9604644775390625e-08 ;  /* 0x00000001ff007431 */ /* 0x000fe400000001ff */
[----:B------:R-:W-:Y:S01]  /*74a0*/  IMAD.MOV.U32 R59, RZ, RZ, 0x1 ;  /* 0x00000001ff3b7424 */ /* 0x000fe200078e00ff */
[----:B------:R-:W-:Y:S06]  /*74b0*/  UISETP.NE.AND.EX UP0, UPT, UR37, URZ, UPT, UP0 ;  /* 0x000000ff2500728c */ /* 0x000fec000bf05300 */
[----:B------:R-:W-:Y:S05]  /*74c0*/  PLOP3.LUT P1, PT, PT, PT, UP0, 0x80, 0x8 ;  /* 0x000000000008781c */ /* 0x000fea0003f2f008 */
[----:B------:R-:W1:Y:S01]  /*74d0*/  @UP0 LDCU.64 UR6, c[0x0][0x988] ;  /* 0x00013100ff0607ac */ /* 0x000e620008000a00 */
[----:B------:R-:W-:Y:S07]  /*74e0*/  @UP0 UIMAD UR4, UR47, UR38, URZ ;  /* 0x000000262f0402a4 */ /* 0x000fee000f8e02ff */
[----:B------:R-:W-:Y:S01]  /*74f0*/  @!P1 PRMT R59, R0, 0x7610, R59 ;  /* 0x00007610003b9816 */ /* 0x000fe2000000003b */
[----:B-1----:R-:W-:Y:S03]  /*7500*/  @UP0 UIMAD.WIDE UR6, UR4, 0x4, UR6 ;  /* 0x00000004040608a5 */ /* 0x002fe6000f8e0206 */
[----:B------:R-:W1:Y:S03]  /*7510*/  @!UP0 LDCU UR4, c[0x0][0x980] ;  /* 0x00013000ff0487ac */ /* 0x000e660008000800 */
[----:B------:R-:W-:Y:S01]  /*7520*/  IMAD.U32 R2, RZ, RZ, UR6 ;  /* 0x00000006ff027e24 */ /* 0x000fe2000f8e00ff */
[----:B------:R-:W-:Y:S05]  /*7530*/  MOV R3, UR7 ;  /* 0x0000000700037c02 */ /* 0x000fea0008000f00 */
[----:B-----5:R2:W5:Y:S02]  /*7540*/  @P1 LDG.E R35, desc[UR48][R2.64] ;  /* 0x0000003002231981 */ /* 0x020564000c1e1900 */
[----:B-12---:R-:W-:Y:S02]  /*7550*/  @!P1 IMAD.U32 R35, RZ, RZ, UR4 ;  /* 0x00000004ff239e24 */ /* 0x006fe4000f8e00ff */
.L_x_106:
[----:B------:R-:W-:Y:S05]  /*7560*/  @!P3 BRA `(.L_x_107) ;  /* 0x000000000020b947 */ /* 0x000fea0003800000 */
[----:B------:R-:W-:Y:S04]  /*7570*/  ISETP.NE.U32.AND P1, PT, R52, RZ, PT ;  /* 0x000000ff3400720c */ /* 0x000fe80003f25070 */
[----:B------:R-:W-:Y:S11]  /*7580*/  ISETP.NE.AND.EX P1, PT, R53, RZ, PT, P1 ;  /* 0x000000ff3500720c */ /* 0x000ff60003f25310 */
[----:B------:R-:W-:Y:S02]  /*7590*/  @!UPT UIADD3 URZ, UPT, UPT, URZ, URZ, URZ ;  /* 0x000000fffffff290 */ /* 0x000fe4000fffe0ff */
[----:B------:R-:W1:Y:S01]  /*75a0*/  @P1 LDC.64 R2, c[0x0][0x9a8] ;  /* 0x00026a00ff021b82 */ /* 0x000e620000000a00 */
[----:B------:R-:W-:Y:S04]  /*75b0*/  @P1 IMAD R0, R54, UR47, RZ ;  /* 0x0000002f36001c24 */ /* 0x000fe8000f8e02ff */
[----:B-1----:R-:W-:Y:S05]  /*75c0*/  @P1 IMAD.WIDE R2, R0, 0x4, R2 ;  /* 0x0000000400021825 */ /* 0x002fea00078e0202 */
[----:B-----5:R1:W5:Y:S02]  /*75d0*/  @P1 LDG.E R33, desc[UR48][R2.64] ;  /* 0x0000003002211981 */ /* 0x020364000c1e1900 */
[----:B-1----:R-:W2:Y:S02]  /*75e0*/  @!P1 LDC R33, c[0x0][0x9a0] ;  /* 0x00026800ff219b82 */ /* 0x002ea40000000800 */
.L_x_107:
[----:B-----5:R-:W-:Y:S01]  /*75f0*/  FSETP.NEU.AND P1, PT, R35, RZ, PT ;  /* 0x000000ff2300720b */ /* 0x020fe20003f2d000 */
[----:B------:R-:W-:Y:S01]  /*7600*/  ULOP3.LUT UR4, UR56, 0x1, URZ, 0x3c, !UPT ;  /* 0x0000000138047892 */ /* 0x000fe2000f8e3cff */
[----:B------:R-:W-:Y:S01]  /*7610*/  SEL R2, RZ, 0xffffffff, P2 ;  /* 0xffffffffff027807 */ /* 0x000fe20001000000 */
[----:B------:R-:W-:Y:S01]  /*7620*/  IMAD.U32 R4, RZ, RZ, UR58 ;  /* 0x0000003aff047e24 */ /* 0x000fe2000f8e00ff */
[----:B------:R-:W-:Y:S01]  /*7630*/  @P4 LOP3.LUT P2, RZ, R59, 0xff, RZ, 0xc0, !PT ;  /* 0x000000ff3bff4812 */ /* 0x000fe2000784c0ff */
[----:B------:R-:W-:Y:S01]  /*7640*/  BSSY B1, `(.L_x_108) ;  /* 0x0000033000017945 */ /* 0x000fe20003800000 */
[----:B------:R-:W-:Y:S01]  /*7650*/  @P4 SEL R7, RZ, 0xffffffff, P1 ;  /* 0xffffffffff074807 */ /* 0x000fe20000800000 */
[----:B------:R-:W-:Y:S01]  /*7660*/  IMAD.U32 R39, RZ, RZ, UR4 ;  /* 0x00000004ff277e24 */ /* 0x000fe2000f8e00ff */
[----:B------:R-:W-:Y:S01]  /*7670*/  LEA R0, R4, UR51, 0x3 ;  /* 0x0000003304007c11 */ /* 0x000fe2000f8e18ff */
[----:B------:R-:W-:Y:S01]  /*7680*/  IMAD.MOV.U32 R86, RZ, RZ, 0x1 ;  /* 0x00000001ff567424 */ /* 0x000fe200078e00ff */
[----:B------:R-:W-:Y:S01]  /*7690*/  @P0 SEL R7, R2, R7, !P2 ;  /* 0x0000000702070207 */ /* 0x000fe20005000000 */
[----:B------:R-:W-:Y:S01]  /*76a0*/  IMAD.IADD R34, R32, 0x1, R17 ;  /* 0x0000000120227824 */ /* 0x000fe200078e0211 */
[----:B------:R-:W-:Y:S01]  /*76b0*/  LEA R84, R30, UR51, 0x3 ;  /* 0x000000331e547c11 */ /* 0x000fe2000f8e18ff */
[----:B------:R-:W-:Y:S01]  /*76c0*/  IMAD.U32 R85, RZ, RZ, UR58 ;  /* 0x0000003aff557e24 */ /* 0x000fe2000f8e00ff */
[----:B------:R-:W-:Y:S02]  /*76d0*/  @P4 LOP3.LUT R82, R7, 0x1, RZ, 0xc0, !PT ;  /* 0x0000000107524812 */ /* 0x000fe400078ec0ff */
[----:B------:R-:W-:Y:S02]  /*76e0*/  CS2R R50, SRZ ;  /* 0x0000000000327805 */ /* 0x000fe4000001ff00 */
[----:B------:R-:W-:Y:S02]  /*76f0*/  SHF.L.U32 R3, R75, 0x1f, RZ ;  /* 0x0000001f4b037819 */ /* 0x000fe400000006ff */
[----:B------:R-:W-:Y:S02]  /*7700*/  CS2R R48, SRZ ;  /* 0x0000000000307805 */ /* 0x000fe4000001ff00 */
[----:B------:R-:W-:Y:S02]  /*7710*/  ISETP.NE.U32.OR P5, PT, R82, 0x1, !P4 ;  /* 0x000000015200780c */ /* 0x000fe400067a5470 */
[----:B------:R-:W-:Y:S02]  /*7720*/  CS2R R42, SRZ ;  /* 0x00000000002a7805 */ /* 0x000fe4000001ff00 */
[----:B------:R-:W-:Y:S02]  /*7730*/  PLOP3.LUT P0, PT, PT, PT, UP1, 0x80, 0x8 ;  /* 0x000000000008781c */ /* 0x000fe40003f0f018 */
[----:B------:R-:W-:Y:S02]  /*7740*/  CS2R R40, SRZ ;  /* 0x0000000000287805 */ /* 0x000fe4000001ff00 */
[----:B------:R-:W-:Y:S02]  /*7750*/  LOP3.LUT P2, R81, R59, 0xff, RZ, 0xc0, !PT ;  /* 0x000000ff3b517812 */ /* 0x000fe4000784c0ff */
[----:B------:R-:W-:Y:S03]  /*7760*/  SEL R87, RZ, 0xffffffff, P1 ;  /* 0xffffffffff577807 */ /* 0x000fe60000800000 */
[----:B------:R-:W-:Y:S04]  /*7770*/  @P5 SHF.L.U32 R5, R39, 0x1f, RZ ;  /* 0x0000001f27055819 */ /* 0x000fe800000006ff */
[----:B------:R-:W-:Y:S01]  /*7780*/  @P0 SEL R87, R2, R87, !P2 ;  /* 0x0000005702570207 */ /* 0x000fe20005000000 */
[----:B------:R-:W1:Y:S03]  /*7790*/  @P5 SYNCS.PHASECHK.TRANS64.TRYWAIT P4, [R0+URZ+0x1a0], R5 ;  /* 0x0001a005000055a7 */ /* 0x000e6600080811ff */
[----:B------:R-:W-:Y:S01]  /*77a0*/  LOP3.LUT R87, R87, 0x1, RZ, 0xc0, !PT ;  /* 0x0000000157577812 */ /* 0x000fe200078ec0ff */
[----:B------:R3:W4:Y:S01]  /*77b0*/  SYNCS.PHASECHK.TRANS64.TRYWAIT P3, [R84+URZ+0x1f0], R3 ;  /* 0x0001f003540075a7 */ /* 0x00072200080611ff */
[----:B-1----:R-:W-:Y:S01]  /*77c0*/  @P5 SEL R86, RZ, 0x1, !P4 ;  /* 0x00000001ff565807 */ /* 0x002fe20006000000 */
[----:B---3--:R-:W-:Y:S06]  /*77d0*/  @!P5 BRA `(.L_x_109) ;  /* 0x000000000064d947 */ /* 0x008fec0003800000 */
[----:B------:R-:W-:Y:S01]  /*77e0*/  ISETP.NE.AND P1, PT, R86, RZ, PT ;  /* 0x000000ff5600720c */ /* 0x000fe20003f25270 */
[----:B------:R-:W-:Y:S01]  /*77f0*/  BSSY B0, `(.L_x_110) ;  /* 0x0000007000007945 */ /* 0x000fe20003800000 */
[----:B------:R-:W-:Y:S01]  /*7800*/  ISETP.NE.U32.AND P0, PT, R87, 0x1, PT ;  /* 0x000000015700780c */ /* 0x000fe20003f05070 */
[----:B------:R-:W-:Y:S10]  /*7810*/  IMAD.U32 R5, RZ, RZ, UR58 ;  /* 0x0000003aff057e24 */ /* 0x000ff4000f8e00ff */
[----:B------:R-:W-:Y:S05]  /*7820*/  @P1 BRA `(.L_x_111) ;  /* 0x00000000000c1947 */ /* 0x000fea0003800000 */
[----:B------:R-:W-:Y:S04]  /*7830*/  SHF.L.U32 R7, R39, 0x1f, RZ ;  /* 0x0000001f27077819 */ /* 0x000fe800000006ff */
[----:B------:R-:W1:Y:S02]  /*7840*/  SYNCS.PHASECHK.TRANS64.TRYWAIT P1, [R0+URZ+0x1a0], R7 ;  /* 0x0001a007000075a7 */ /* 0x000e6400080211ff */
[----:B-1----:R-:W-:Y:S05]  /*7850*/  @!P1 BRA `(.L_x_112) ;  /* 0x00000024003c9947 */ /* 0x002fea0003800000 */
.L_x_111:
[----:B------:R-:W-:Y:S05]  /*7860*/  BSYNC B0 ;  /* 0x0000000000007941 */ /* 0x000fea0003800000 */
.L_x_110:
[----:B-1----:R-:W-:Y:S01]  /*7870*/  @P0 IMAD R0, R5, 0x800, R76 ;  /* 0x0000080005000824 */ /* 0x002fe200078e024c */
[----:B------:R-:W-:Y:S02]  /*7880*/  CS2R R42, SRZ ;  /* 0x00000000002a7805 */ /* 0x000fe4000001ff00 */
[----:B------:R-:W-:Y:S02]  /*7890*/  CS2R R40, SRZ ;  /* 0x0000000000287805 */ /* 0x000fe4000001ff00 */
[----:B------:R-:W-:Y:S02]  /*78a0*/  CS2R R50, SRZ ;  /* 0x0000000000327805 */ /* 0x000fe4000001ff00 */
[----:B------:R-:W-:Y:S02]  /*78b0*/  CS2R R48, SRZ ;  /* 0x0000000000307805 */ /* 0x000fe4000001ff00 */
[----:B------:R-:W-:Y:S01]  /*78c0*/  @P0 LEA R5, R0, UR51, 0x1 ;  /* 0x0000003300050c11 */ /* 0x000fe2000f8e08ff */
[----:B------:R-:W-:Y:S05]  /*78d0*/  @P0 WARPSYNC.ALL ;  /* 0x0000000000000948 */ /* 0x000fea0003800000 */
[----:B------:R1:W3:Y:S01]  /*78e0*/  @P0 LDSM.16.M88.4 R40, [R5+0x400] ;  /* 0x000400000528083b */ /* 0x0002e20000000200 */
[----:B------:R-:W-:Y:S01]  /*78f0*/  UIADD3 UR5, UPT, UPT, UR58, 0x1, URZ ;  /* 0x000000013a057890 */ /* 0x000fe2000fffe0ff */
[----:B------:R-:W-:Y:S03]  /*7900*/  @P0 IMAD R0, R80, 0x2, R5 ;  /* 0x0000000250000824 */ /* 0x000fe600078e0205 */
[----:B------:R-:W-:Y:S02]  /*7910*/  UISETP.NE.AND UP0, UPT, UR5, 0x3, UPT ;  /* 0x000000030500788c */ /* 0x000fe4000bf05270 */
[----:B------:R1:W1:Y:S02]  /*7920*/  @P0 LDSM.16.M88.4 R48, [R0+0x400] ;  /* 0x000400000030083b */ /* 0x0002640000000200 */
[----:B------:R-:W-:Y:S02]  /*7930*/  USEL UR4, URZ, 0x1, UP0 ;  /* 0x00000001ff047887 */ /* 0x000fe40008000000 */
[----:B------:R-:W-:Y:S04]  /*7940*/  USEL UR5, UR5, URZ, UP0 ;  /* 0x000000ff05057287 */ /* 0x000fe80008000000 */
[----:B------:R-:W-:Y:S02]  /*7950*/  LOP3.LUT R39, R39, UR4, RZ, 0x3c, !PT ;  /* 0x0000000427277c12 */ /* 0x000fe4000f8e3cff */
[----:B------:R-:W-:Y:S02]  /*7960*/  IMAD.U32 R85, RZ, RZ, UR5 ;  /* 0x00000005ff557e24 */ /* 0x000fe4000f8e00ff */
.L_x_109:
[----:B------:R-:W-:Y:S05]  /*7970*/  BSYNC B1 ;  /* 0x0000000000017941 */ /* 0x000fea0003800000 */
.L_x_108:
[----:B-1----:R-:W-:Y:S04]  /*7980*/  SHF.R.U32.HI R5, RZ, 0x15, R34 ;  /* 0x00000015ff057819 */ /* 0x002fe80000011622 */
[----:B------:R-:W-:Y:S01]  /*7990*/  LOP3.LUT P0, RZ, R5, 0x3, R78, 0x48, !PT ;  /* 0x0000000305ff7812 */ /* 0x000fe2000780484e */
[----:B------:R-:W-:Y:S01]  /*79a0*/  @!UPT UIADD3 URZ, UPT, UPT, URZ, URZ, URZ ;  /* 0x000000fffffff290 */ /* 0x000fe2000fffe0ff */
[----:B----4-:R-:W-:Y:S11]  /*79b0*/  @P3 BRA `(.L_x_113) ;  /* 0x0000000000083947 */ /* 0x010ff60003800000 */
[----:B------:R-:W1:Y:S02]  /*79c0*/  SYNCS.PHASECHK.TRANS64.TRYWAIT P1, [R84+URZ+0x1f0], R3 ;  /* 0x0001f003540075a7 */ /* 0x000e6400080211ff */
[----:B-1----:R-:W-:Y:S05]  /*79d0*/  @!P1 BRA `(.L_x_114) ;  /* 0x0000002000f09947 */ /* 0x002fea0003800000 */
.L_x_113:
[----:B------:R-:W-:Y:S05]  /*79e0*/  @!P0 BRA `(.L_x_115) ;  /* 0x0000000000408947 */ /* 0x000fea0003800000 */
[----:B------:R-:W4:Y:S01]  /*79f0*/  LDCU.64 UR8, c[0x4][0x70] ;  /* 0x01000e00ff0877ac */ /* 0x000f220008000a00 */
[----:B-1----:R-:W-:Y:S01]  /*7a00*/  MOV R3, 0x0 ;  /* 0x0000000000037802 */ /* 0x002fe20000000f00 */
[----:B------:R-:W-:Y:S02]  /*7a10*/  HFMA2 R12, -RZ, RZ, 0, 5.9604644775390625e-08 ;  /* 0x00000001ff0c7431 */ /* 0x000fe400000001ff */
[----:B------:R-:W-:Y:S02]  /*7a20*/  IMAD.MOV.U32 R8, RZ, RZ, 0x192 ;  /* 0x00000192ff087424 */ /* 0x000fe400078e00ff */
[----:B------:R-:W-:Y:S01]  /*7a30*/  IMAD.MOV.U32 R13, RZ, RZ, RZ ;  /* 0x000000ffff0d7224 */ /* 0x000fe200078e00ff */
[----:B------:R-:W1:Y:S01]  /*7a40*/  LDCU.64 UR6, c[0x4][0x78] ;  /* 0x01000f00ff0677ac */ /* 0x000e620008000a00 */
[----:B------:R-:W2:Y:S01]  /*7a50*/  LDC.64 R2, c[0x4][R3] ;  /* 0x0100000003027b82 */ /* 0x000ea20000000a00 */
[----:B------:R-:W5:Y:S01]  /*7a60*/  LDCU.64 UR4, c[0x4][0x10] ;  /* 0x01000200ff0477ac */ /* 0x000f620008000a00 */
[----:B----4-:R-:W-:Y:S01]  /*7a70*/  MOV R5, UR9 ;  /* 0x0000000900057c02 */ /* 0x010fe20008000f00 */
[----:B------:R-:W-:Y:S01]  /*7a80*/  IMAD.U32 R4, RZ, RZ, UR8 ;  /* 0x00000008ff047e24 */ /* 0x000fe2000f8e00ff */
[----:B-1----:R-:W-:Y:S01]  /*7a90*/  MOV R7, UR7 ;  /* 0x0000000700077c02 */ /* 0x002fe20008000f00 */
[----:B------:R-:W-:Y:S01]  /*7aa0*/  IMAD.U32 R6, RZ, RZ, UR6 ;  /* 0x00000006ff067e24 */ /* 0x000fe2000f8e00ff */
[----:B-----5:R-:W-:Y:S01]  /*7ab0*/  MOV R11, UR5 ;  /* 0x00000005000b7c02 */ /* 0x020fe20008000f00 */
[----:B------:R-:W-:Y:S02]  /*7ac0*/  IMAD.U32 R10, RZ, RZ, UR4 ;  /* 0x00000004ff0a7e24 */ /* 0x000fe4000f8e00ff */
[----:B------:R-:W-:Y:S07]  /*7ad0*/  LEPC R20, `(.L_x_115) ;  /* 0x000000001014794e */ /* 0x000fee0000000000 */
[----:B--23--:R-:W-:Y:S05]  /*7ae0*/  CALL.ABS.NOINC R2 ;  /* 0x0000000002007343 */ /* 0x00cfea0003c00000 */
.L_x_115:
[----:B------:R-:W-:Y:S05]  /*7af0*/  WARPSYNC.ALL ;  /* 0x0000000000007948 */ /* 0x000fea0003800000 */
[----:B------:R-:W-:Y:S01]  /*7b00*/  R2UR UR4, R34 ;  /* 0x00000000220472ca */ /* 0x000fe200000e0000 */
[--C-:B---3--:R-:W-:Y:S01]  /*7b10*/  HADD2.F32 R20, -RZ, R40.reuse.H0_H0 ;  /* 0x20000028ff147230 */ /* 0x108fe20000004100 */
[----:B------:R-:W-:Y:S01]  /*7b20*/  MOV R69, UR58 ;  /* 0x0000003a00457c02 */ /* 0x000fe20008000f00 */
[----:B------:R-:W-:Y:S01]  /*7b30*/  HADD2.F32 R21, -RZ, R40.H1_H1 ;  /* 0x30000028ff157230 */ /* 0x000fe20000004100 */
[----:B------:R-:W-:Y:S01]  /*7b40*/  SHF.L.U32 R88, R80, 0x1, RZ ;  /* 0x0000000150587819 */ /* 0x000fe200000006ff */
[----:B------:R-:W-:Y:S01]  /*7b50*/  HADD2.F32 R36, -RZ, R41.H1_H1 ;  /* 0x30000029ff247230 */ /* 0x000fe20000004100 */
[----:B------:R-:W-:Y:S01]  /*7b60*/  LEA R89, R69, R76, 0xb ;  /* 0x0000004c45597211 */ /* 0x000fe200078e58ff */
[----:B------:R-:W-:Y:S01]  /*7b70*/  HADD2.F32 R37, -RZ, R48.H0_H0 ;  /* 0x20000030ff257230 */ /* 0x000fe20000004100 */
[----:B------:R-:W-:Y:S01]  /*7b80*/  ISETP.NE.AND P1, PT, R77, RZ, PT ;  /* 0x000000ff4d00720c */ /* 0x000fe20003f25270 */
[----:B------:R-:W-:Y:S01]  /*7b90*/  HADD2.F32 R38, -RZ, R51.H1_H1 ;  /* 0x30000033ff267230 */ /* 0x000fe20000004100 */
[----:B------:R-:W-:Y:S01]  /*7ba0*/  LEA R91, R89, UR51, 0x1 ;  /* 0x00000033595b7c11 */ /* 0x000fe2000f8e08ff */
[----:B------:R-:W-:Y:S02]  /*7bb0*/  BSSY.RECONVERGENT B0, `(.L_x_116) ;  /* 0x0000047000007945 */ /* 0x000fe40003800200 */
[----:B------:R-:W2:Y:S01]  /*7bc0*/  LDTM.16dp256bit.x4 R4, tmem[UR4] ;  /* 0x00000004000479ee */ /* 0x000ea20008120000 */
[----:B------:R-:W-:Y:S01]  /*7bd0*/  IADD3 R90, PT, PT, R88, 0x400, R91 ;  /* 0x00000400585a7810 */ /* 0x000fe20007ffe05b */
[C---:B--2---:R-:W-:Y:S01]  /*7be0*/  FMUL R0, R33.reuse, R4 ;  /* 0x0000000421007220 */ /* 0x044fe20000400000 */
[C---:B------:R-:W-:Y:S01]  /*7bf0*/  FMUL R2, R33.reuse, R5 ;  /* 0x0000000521027220 */ /* 0x040fe20000400000 */
[C---:B-1----:R-:W-:Y:S01]  /*7c00*/  FMUL R3, R33.reuse, R6 ;  /* 0x0000000621037220 */ /* 0x042fe20000400000 */
[----:B------:R-:W-:Y:S01]  /*7c10*/  FMUL R7, R33, R7 ;  /* 0x0000000721077220 */ /* 0x000fe20000400000 */
[C---:B------:R-:W-:Y:S01]  /*7c20*/  FFMA R0, R35.reuse, R20, R0 ;  /* 0x0000001423007223 */ /* 0x040fe20000000000 */
[----:B------:R-:W-:Y:S02]  /*7c30*/  HADD2.F32 R20, -RZ, R41.H0_H0 ;  /* 0x20000029ff147230 */ /* 0x000fe40000004100 */
[----:B------:R-:W-:Y:S01]  /*7c40*/  FFMA R2, R35, R21, R2 ;  /* 0x0000001523027223 */ /* 0x000fe20000000002 */
[C---:B------:R-:W-:Y:S01]  /*7c50*/  FMUL R4, R33.reuse, R8 ;  /* 0x0000000821047220 */ /* 0x040fe20000400000 */
[----:B------:R-:W-:Y:S01]  /*7c60*/  FMUL R5, R33, R9 ;  /* 0x0000000921057220 */ /* 0x000fe20000400000 */
[--C-:B------:R-:W-:Y:S02]  /*7c70*/  HADD2.F32 R21, -RZ, R43.reuse.H0_H0 ;  /* 0x2000002bff157230 */ /* 0x100fe40000004100 */
[C---:B------:R-:W-:Y:S01]  /*7c80*/  FFMA R3, R35.reuse, R20, R3 ;  /* 0x0000001423037223 */ /* 0x040fe20000000003 */
[--C-:B------:R-:W-:Y:S01]  /*7c90*/  HADD2.F32 R20, -RZ, R42.reuse.H0_H0 ;  /* 0x2000002aff147230 */ /* 0x100fe20000004100 */
[----:B------:R-:W-:Y:S01]  /*7ca0*/  F2FP.F16.F32.PACK_AB R44, R2, R0 ;  /* 0x00000000022c723e */ /* 0x000fe200000000ff */
[----:B------:R-:W-:Y:S01]  /*7cb0*/  FFMA R7, R35, R36, R7 ;  /* 0x0000002423077223 */ /* 0x000fe20000000007 */
[----:B------:R-:W-:Y:S01]  /*7cc0*/  FMUL R6, R33, R10 ;  /* 0x0000000a21067220 */ /* 0x000fe20000400000 */
[----:B------:R-:W-:Y:S02]  /*7cd0*/  HADD2.F32 R36, -RZ, R43.H1_H1 ;  /* 0x3000002bff247230 */ /* 0x000fe40000004100 */
[----:B------:R-:W-:Y:S01]  /*7ce0*/  FFMA R4, R35, R20, R4 ;  /* 0x0000001423047223 */ /* 0x000fe20000000004 */
[----:B------:R-:W-:Y:S01]  /*7cf0*/  HADD2.F32 R20, -RZ, R42.H1_H1 ;  /* 0x3000002aff147230 */ /* 0x000fe20000004100 */
[----:B------:R-:W-:Y:S01]  /*7d00*/  F2FP.F16.F32.PACK_AB R45, R7, R3 ;  /* 0x00000003072d723e */ /* 0x000fe200000000ff */
[C---:B------:R-:W-:Y:S01]  /*7d10*/  FMUL R11, R33.reuse, R11 ;  /* 0x0000000b210b7220 */ /* 0x040fe20000400000 */
[C---:B------:R-:W-:Y:S01]  /*7d20*/  FMUL R8, R33.reuse, R12 ;  /* 0x0000000c21087220 */ /* 0x040fe20000400000 */
[----:B------:R-:W-:Y:S01]  /*7d30*/  FMUL R9, R33, R13 ;  /* 0x0000000d21097220 */ /* 0x000fe20000400000 */
[C---:B------:R-:W-:Y:S01]  /*7d40*/  FFMA R5, R35.reuse, R20, R5 ;  /* 0x0000001423057223 */ /* 0x040fe20000000005 */
[----:B------:R-:W-:Y:S02]  /*7d50*/  HADD2.F32 R20, -RZ, R48.H1_H1 ;  /* 0x30000030ff147230 */ /* 0x000fe40000004100 */
[C---:B------:R-:W-:Y:S01]  /*7d60*/  FFMA R6, R35.reuse, R21, R6 ;  /* 0x0000001523067223 */ /* 0x040fe20000000006 */
[C---:B------:R-:W-:Y:S01]  /*7d70*/  FFMA R11, R35.reuse, R36, R11 ;  /* 0x00000024230b7223 */ /* 0x040fe2000000000b */
[C---:B------:R-:W-:Y:S01]  /*7d80*/  FFMA R8, R35.reuse, R37, R8 ;  /* 0x0000002523087223 */ /* 0x040fe20000000008 */
[--C-:B------:R-:W-:Y:S02]  /*7d90*/  HADD2.F32 R21, -RZ, R49.reuse.H0_H0 ;  /* 0x20000031ff157230 */ /* 0x100fe40000004100 */
[----:B------:R-:W-:Y:S01]  /*7da0*/  FFMA R9, R35, R20, R9 ;  /* 0x0000001423097223 */ /* 0x000fe20000000009 */
[C---:B------:R-:W-:Y:S01]  /*7db0*/  FMUL R10, R33.reuse, R14 ;  /* 0x0000000e210a7220 */ /* 0x040fe20000400000 */
[----:B------:R-:W-:Y:S02]  /*7dc0*/  HADD2.F32 R20, -RZ, R49.H1_H1 ;  /* 0x30000031ff147230 */ /* 0x000fe40000004100 */
[C---:B------:R-:W-:Y:S01]  /*7dd0*/  FMUL R15, R33.reuse, R15 ;  /* 0x0000000f210f7220 */ /* 0x040fe20000400000 */
[----:B------:R-:W-:Y:S01]  /*7de0*/  FMUL R12, R33, R16 ;  /* 0x00000010210c7220 */ /* 0x000fe20000400000 */
[C---:B------:R-:W-:Y:S01]  /*7df0*/  FFMA R10, R35.reuse, R21, R10 ;  /* 0x00000015230a7223 */ /* 0x040fe2000000000a */
[--C-:B------:R-:W-:Y:S02]  /*7e00*/  HADD2.F32 R36, -RZ, R50.reuse.H1_H1 ;  /* 0x30000032ff247230 */ /* 0x100fe40000004100 */
[----:B------:R-:W-:Y:S01]  /*7e10*/  FFMA R15, R35, R20, R15 ;  /* 0x00000014230f7223 */ /* 0x000fe2000000000f */
[----:B------:R-:W-:Y:S02]  /*7e20*/  HADD2.F32 R20, -RZ, R50.H0_H0 ;  /* 0x20000032ff147230 */ /* 0x000fe40000004100 */
[C---:B------:R-:W-:Y:S01]  /*7e30*/  FMUL R13, R33.reuse, R17 ;  /* 0x00000011210d7220 */ /* 0x040fe20000400000 */
[----:B------:R-:W-:Y:S02]  /*7e40*/  HADD2.F32 R21, -RZ, R51.H0_H0 ;  /* 0x20000033ff157230 */ /* 0x000fe40000004100 */
[C---:B------:R-:W-:Y:S01]  /*7e50*/  FMUL R14, R33.reuse, R18 ;  /* 0x00000012210e7220 */ /* 0x040fe20000400000 */
[----:B------:R-:W-:Y:S01]  /*7e60*/  FMUL R19, R33, R19 ;  /* 0x0000001321137220 */ /* 0x000fe20000400000 */
[C---:B------:R-:W-:Y:S01]  /*7e70*/  FFMA R12, R35.reuse, R20, R12 ;  /* 0x00000014230c7223 */ /* 0x040fe2000000000c */
[C---:B------:R-:W-:Y:S01]  /*7e80*/  FFMA R13, R35.reuse, R36, R13 ;  /* 0x00000024230d7223 */ /* 0x040fe2000000000d */
[C---:B------:R-:W-:Y:S01]  /*7e90*/  FFMA R14, R35.reuse, R21, R14 ;  /* 0x00000015230e7223 */ /* 0x040fe2000000000e */
[----:B------:R-:W-:Y:S01]  /*7ea0*/  FFMA R19, R35, R38, R19 ;  /* 0x0000002623137223 */ /* 0x000fe20000000013 */
[----:B------:R-:W-:Y:S02]  /*7eb0*/  F2FP.F16.F32.PACK_AB R46, R5, R4 ;  /* 0x00000004052e723e */ /* 0x000fe400000000ff */
[----:B------:R-:W-:Y:S02]  /*7ec0*/  F2FP.F16.F32.PACK_AB R47, R11, R6 ;  /* 0x000000060b2f723e */ /* 0x000fe400000000ff */
[----:B------:R-:W-:Y:S02]  /*7ed0*/  F2FP.F16.F32.PACK_AB R68, R9, R8 ;  /* 0x000000080944723e */ /* 0x000fe400000000ff */
[----:B------:R-:W-:Y:S01]  /*7ee0*/  F2FP.F16.F32.PACK_AB R69, R15, R10 ;  /* 0x0000000a0f45723e */ /* 0x000fe200000000ff */
[----:B------:R1:W-:Y:S01]  /*7ef0*/  STSM.16.M88.4 [R91+0x400], R44 ;  /* 0x0004002c5b007844 */ /* 0x0003e20000000200 */
[----:B------:R-:W-:Y:S02]  /*7f00*/  F2FP.F16.F32.PACK_AB R70, R13, R12 ;  /* 0x0000000c0d46723e */ /* 0x000fe400000000ff */
[----:B------:R-:W-:Y:S05]  /*7f10*/  F2FP.F16.F32.PACK_AB R71, R19, R14 ;  /* 0x0000000e1347723e */ /* 0x000fea00000000ff */
[----:B------:R1:W-:Y:S01]  /*7f20*/  STSM.16.M88.4 [R90], R68 ;  /* 0x000000445a007844 */ /* 0x0003e20000000200 */
[----:B------:R-:W-:Y:S01]  /*7f30*/  @!PT LDS RZ, [RZ] ;  /* 0x00000000fffff984 */ /* 0x000fe20000000800 */
[----:B------:R-:W-:Y:S01]  /*7f40*/  @!PT LDS RZ, [RZ] ;  /* 0x00000000fffff984 */ /* 0x000fe20000000800 */
[----:B------:R-:W-:Y:S01]  /*7f50*/  @!PT LDS RZ, [RZ] ;  /* 0x00000000fffff984 */ /* 0x000fe20000000800 */
[----:B------:R-:W-:Y:S01]  /*7f60*/  @!PT LDS RZ, [RZ] ;  /* 0x00000000fffff984 */ /* 0x000fe20000000800 */
[----:B------:R2:W-:Y:S07]  /*7f70*/  MEMBAR.ALL.CTA ;  /* 0x0000000000007992 */ /* 0x0005ee0000008000 */
[----:B--2---:R-:W2:Y:S02]  /*7f80*/  FENCE.VIEW.ASYNC.S ;  /* 0x00000000000073c6 */ /* 0x004ea40000000000 */
[----:B--2---:R-:W-:Y:S06]  /*7f90*/  BAR.SYNC.DEFER_BLOCKING 0x1, 0x80 ;  /* 0x0042000000007b1d */ /* 0x004fec0000010000 */
[----:B------:R-:W-:Y:S05]  /*7fa0*/  @P1 BRA `(.L_x_117) ;  /* 0x00000000001c1947 */ /* 0x000fea0003800000 */
[----:B------:R-:W-:Y:S02]  /*7fb0*/  UIADD3 UR4, UP0, UPT, UR60, 0x780, URZ ;  /* 0x000007803c047890 */ /* 0x000fe4000ff1e0ff */
[----:B------:R-:W-:Y:S02]  /*7fc0*/  ULEA UR6, UR58, UR51, 0xc ;  /* 0x000000333a067291 */ /* 0x000fe4000f8e60ff */
[----:B------:R-:W-:Y:S02]  /*7fd0*/  UIADD3.X UR5, UPT, UPT, URZ, UR61, URZ, UP0, !UPT ;  /* 0x0000003dff057290 */ /* 0x000fe400087fe4ff */
[----:B------:R-:W-:Y:S01]  /*7fe0*/  UIADD3 UR40, UPT, UPT, UR6, 0x400, URZ ;  /* 0x0000040006287890 */ /* 0x000fe2000fffe0ff */
[----:B------:R-:W-:Y:S08]  /*7ff0*/  UMOV UR41, UR52 ;  /* 0x0000003400297c82 */ /* 0x000ff00008000000 */
[----:B------:R2:W-:Y:S02]  /*8000*/  UTMASTG.5D [UR40], [UR4] ;  /* 0x00000028040073b5 */ /* 0x0005e40008020000 */
[----:B--2---:R0:W-:Y:S02]  /*8010*/  UTMACMDFLUSH ;  /* 0x00000000000079b7 */ /* 0x0041e40000000000 */
.L_x_117:
[----:B------:R-:W-:Y:S05]  /*8020*/  BSYNC.RECONVERGENT B0 ;  /* 0x0000000000007941 */ /* 0x000fea0003800200 */
.L_x_116:
[----:B------:R-:W-:Y:S01]  /*8030*/  UIADD3 UR47, UPT, UPT, UR58, 0x1, URZ ;  /* 0x000000013a2f7890 */ /* 0x000fe2000fffe0ff */
[----:B------:R-:W-:Y:S01]  /*8040*/  ISETP.NE.AND P2, PT, R83, RZ, PT ;  /* 0x000000ff5300720c */ /* 0x000fe20003f45270 */
[----:B------:R-:W-:Y:S02]  /*8050*/  BSSY.RECONVERGENT B0, `(.L_x_118) ;  /* 0x0000006000007945 */ /* 0x000fe40003800200 */
[----:B------:R-:W-:Y:S01]  /*8060*/  UISETP.NE.AND UP0, UPT, UR47, 0x3, UPT ;  /* 0x000000032f00788c */ /* 0x000fe2000bf05270 */
[----:B------:R-:W-:Y:S03]  /*8070*/  ISETP.NE.U32.OR P0, PT, R82, 0x1, !P2 ;  /* 0x000000015200780c */ /* 0x000fe60005705470 */
[----:B------:R-:W-:Y:S01]  /*8080*/  USEL UR59, UR47, URZ, UP0 ;  /* 0x000000ff2f3b7287 */ /* 0x000fe20008000000 */
[----:B------:R-:W-:Y:S11]  /*8090*/  @P1 BRA `(.L_x_119) ;  /* 0x0000000000041947 */ /* 0x000ff60003800000 */
[----:B------:R-:W-:Y:S04]  /*80a0*/  DEPBAR.LE SB0, 0x1 ;  /* 0x000080400000791a */ /* 0x000fe80000000000 */
.L_x_119:
[----:B------:R-:W-:Y:S05]  /*80b0*/  BSYNC.RECONVERGENT B0 ;  /* 0x0000000000007941 */ /* 0x000fea0003800200 */
.L_x_118:
[----:B------:R-:W-:Y:S01]  /*80c0*/  BAR.SYNC.DEFER_BLOCKING 0x1, 0x80 ;  /* 0x0042000000007b1d */ /* 0x000fe20000010000 */
[----:B------:R-:W-:Y:S01]  /*80d0*/  LEA R3, R85, UR51, 0x3 ;  /* 0x0000003355037c11 */ /* 0x000fe2000f8e18ff */
[----:B------:R-:W-:Y:S01]  /*80e0*/  UISETP.NE.AND UP0, UPT, UR55, URZ, UPT ;  /* 0x000000ff3700728c */ /* 0x000fe2000bf05270 */
[----:B------:R-:W-:Y:S08]  /*80f0*/  @P0 SHF.L.U32 R4, R39, 0x1f, RZ ;  /* 0x0000001f27040819 */ /* 0x000ff000000006ff */
[----:B------:R-:W-:Y:S05]  /*8100*/  BRA.U !UP0, `(.L_x_120) ;  /* 0x0000000108287547 */ /* 0x000fea000b800000 */
[----:B------:R-:W2:Y:S01]  /*8110*/  S2R R0, SR_CgaCtaId ;  /* 0x0000000000007919 */ /* 0x000ea20000008800 */
[----:B------:R-:W-:Y:S01]  /*8120*/  ISETP.NE.U32.OR P1, PT, R82, 0x1, !P2 ;  /* 0x000000015200780c */ /* 0x000fe20005725470 */
[----:B------:R-:W-:Y:S01]  /*8130*/  IMAD.U32 R2, RZ, RZ, UR54 ;  /* 0x00000036ff027e24 */ /* 0x000fe2000f8e00ff */
[----:B------:R-:W-:Y:S04]  /*8140*/  UIADD3 UR54, UPT, UPT, UR54, 0x1, URZ ;  /* 0x0000000136367890 */ /* 0x000fe8000fffe0ff */
[----:B------:R-:W-:Y:S04]  /*8150*/  UISETP.NE.AND UP0, UPT, UR54, 0x3, UPT ;  /* 0x000000033600788c */ /* 0x000fe8000bf05270 */
[----:B------:R-:W-:Y:S03]  /*8160*/  USEL UR54, UR54, URZ, UP0 ;  /* 0x000000ff36367287 */ /* 0x000fe60008000000 */
[----:B------:R-:W-:Y:S05]  /*8170*/  @P1 LEA R2, R2, UR51, 0x3 ;  /* 0x0000003302021c11 */ /* 0x000fea000f8e18ff */
[----:B------:R-:W-:Y:S05]  /*8180*/  @P1 VIADD R5, R2, 0x1b8 ;  /* 0x000001b802051836 */ /* 0x000fea0000000000 */
[----:B--2---:R-:W-:Y:S04]  /*8190*/  @P1 PRMT R0, R0, 0x654, R5 ;  /* 0x0000065400001816 */ /* 0x004fe80000000005 */
[----:B------:R2:W-:Y:S03]  /*81a0*/  @P1 SYNCS.ARRIVE.TRANS64.RED.A1T0 RZ, [R0+URZ], RZ ;  /* 0x000000ff00ff19a7 */ /* 0x0005e600081004ff */
.L_x_120:
[----:B------:R-:W3:Y:S01]  /*81b0*/  @P0 SYNCS.PHASECHK.TRANS64.TRYWAIT P1, [R3+URZ+0x1a0], R4 ;  /* 0x0001a004030005a7 */ /* 0x000ee200080211ff */
[----:B------:R-:W-:Y:S01]  /*81c0*/  BSSY B1, `(.L_x_121) ;  /* 0x0000011000017945 */ /* 0x000fe20003800000 */
[----:B---3--:R-:W-:Y:S03]  /*81d0*/  @P0 SEL R86, RZ, 0x1, !P1 ;  /* 0x00000001ff560807 */ /* 0x008fe60004800000 */
[----:B------:R-:W-:Y:S05]  /*81e0*/  @!P0 BRA `(.L_x_122) ;  /* 0x0000000000388947 */ /* 0x000fea0003800000 */
[----:B------:R-:W-:Y:S01]  /*81f0*/  ISETP.NE.U32.AND P0, PT, R87, 0x1, PT ;  /* 0x000000015700780c */ /* 0x000fe20003f05070 */
[----:B------:R-:W-:Y:S01]  /*8200*/  BSSY B0, `(.L_x_123) ;  /* 0x0000008000007945 */ /* 0x000fe20003800000 */
[----:B------:R-:W-:Y:S11]  /*8210*/  ISETP.NE.AND P1, PT, R86, RZ, PT ;  /* 0x000000ff5600720c */ /* 0x000ff60003f25270 */
[----:B------:R-:W-:Y:S05]  /*8220*/  @P0 IMAD R5, R85, 0x800, R76 ;  /* 0x0000080055050824 */ /* 0x000fea00078e024c */
[----:B------:R-:W-:Y:S01]  /*8230*/  @P0 LEA R5, R5, UR51, 0x1 ;  /* 0x0000003305050c11 */ /* 0x000fe2000f8e08ff */
[----:B------:R-:W-:Y:S06]  /*8240*/  @P1 BRA `(.L_x_124) ;  /* 0x00000000000c1947 */ /* 0x000fec0003800000 */
[----:B--2---:R-:W-:Y:S04]  /*8250*/  SHF.L.U32 R0, R39, 0x1f, RZ ;  /* 0x0000001f27007819 */ /* 0x004fe800000006ff */
[----:B------:R-:W2:Y:S02]  /*8260*/  SYNCS.PHASECHK.TRANS64.TRYWAIT P1, [R3+URZ+0x1a0], R0 ;  /* 0x0001a000030075a7 */ /* 0x000ea400080211ff */
[----:B--2---:R-:W-:Y:S05]  /*8270*/  @!P1 BRA `(.L_x_125) ;  /* 0x0000001800dc9947 */ /* 0x004fea0003800000 */
.L_x_124:
[----:B------:R-:W-:Y:S05]  /*8280*/  BSYNC B0 ;  /* 0x0000000000007941 */ /* 0x000fea0003800000 */
.L_x_123:
[----:B--2---:R-:W-:Y:S01]  /*8290*/  @P0 IADD3 R0, PT, PT, R88, R5, RZ ;  /* 0x0000000558000210 */ /* 0x004fe20007ffe0ff */
[----:B------:R-:W-:Y:S05]  /*82a0*/  @P0 WARPSYNC.ALL ;  /* 0x0000000000000948 */ /* 0x000fea0003800000 */
[----:B------:R3:W4:Y:S04]  /*82b0*/  @P0 LDSM.16.M88.4 R40, [R5+0x400] ;  /* 0x000400000528083b */ /* 0x0007280000000200 */
[----:B------:R3:W2:Y:S02]  /*82c0*/  @P0 LDSM.16.M88.4 R48, [R0+0x400] ;  /* 0x000400000030083b */ /* 0x0006a40000000200 */
.L_x_122:
[----:B------:R-:W-:Y:S05]  /*82d0*/  BSYNC B1 ;  /* 0x0000000000017941 */ /* 0x000fea0003800000 */
.L_x_121:
[----:B------:R-:W-:Y:S05]  /*82e0*/  VIADD R3, R34, 0x20 ;  /* 0x0000002022037836 */ /* 0x000fea0000000000 */
[----:B------:R-:W-:Y:S04]  /*82f0*/  SHF.R.U32.HI R3, RZ, 0x15, R3 ;  /* 0x00000015ff037819 */ /* 0x000fe80000011603 */
[----:B------:R-:W-:Y:S11]  /*8300*/  LOP3.LUT P0, RZ, R3, 0x3, R78, 0x48, !PT ;  /* 0x0000000303ff7812 */ /* 0x000ff6000780484e */
[----:B------:R-:W-:Y:S02]  /*8310*/  @!UPT UIADD3 URZ, UPT, UPT, URZ, URZ, URZ ;  /* 0x000000fffffff290 */ /* 0x000fe4000fffe0ff */
[----:B------:R-:W-:Y:S05]  /*8320*/  @!P0 BRA `(.L_x_126) ;  /* 0x0000000000408947 */ /* 0x000fea0003800000 */
[----:B------:R-:W3:Y:S01]  /*8330*/  LDCU.64 UR8, c[0x4][0x70] ;  /* 0x01000e00ff0877ac */ /* 0x000ee20008000a00 */
[----:B------:R-:W-:Y:S01]  /*8340*/  MOV R3, 0x0 ;  /* 0x0000000000037802 */ /* 0x000fe20000000f00 */
[----:B------:R-:W-:Y:S02]  /*8350*/  HFMA2 R12, -RZ, RZ, 0, 5.9604644775390625e-08 ;  /* 0x00000001ff0c7431 */ /* 0x000fe400000001ff */
[----:B------:R-:W-:Y:S02]  /*8360*/  IMAD.MOV.U32 R8, RZ, RZ, 0x192 ;  /* 0x00000192ff087424 */ /* 0x000fe400078e00ff */
[----:B------:R-:W-:Y:S01]  /*8370*/  IMAD.MOV.U32 R13, RZ, RZ, RZ ;  /* 0x000000ffff0d7224 */ /* 0x000fe200078e00ff */
[----:B------:R-:W5:Y:S01]  /*8380*/  LDCU.64 UR6, c[0x4][0x78] ;  /* 0x01000f00ff0677ac */ /* 0x000f620008000a00 */
[----:B------:R-:W1:Y:S01]  /*8390*/  LDC.64 R2, c[0x4][R3] ;  /* 0x0100000003027b82 */ /* 0x000e620000000a00 */
[----:B------:R-:W4:Y:S01]  /*83a0*/  LDCU.64 UR4, c[0x4][0x10] ;  /* 0x01000200ff0477ac */ /* 0x000f220008000a00 */
[----:B---3--:R-:W-:Y:S01]  /*83b0*/  MOV R5, UR9 ;  /* 0x0000000900057c02 */ /* 0x008fe20008000f00 */
[----:B------:R-:W-:Y:S01]  /*83c0*/  IMAD.U32 R4, RZ, RZ, UR8 ;  /* 0x00000008ff047e24 */ /* 0x000fe2000f8e00ff */
[----:B-----5:R-:W-:Y:S01]  /*83d0*/  MOV R7, UR7 ;  /* 0x0000000700077c02 */ /* 0x020fe20008000f00 */
[----:B------:R-:W-:Y:S01]  /*83e0*/  IMAD.U32 R6, RZ, RZ, UR6 ;  /* 0x00000006ff067e24 */ /* 0x000fe2000f8e00ff */
[----:B----4-:R-:W-:Y:S01]  /*83f0*/  MOV R11, UR5 ;  /* 0x00000005000b7c02 */ /* 0x010fe20008000f00 */
[----:B------:R-:W-:Y:S02]  /*8400*/  IMAD.U32 R10, RZ, RZ, UR4 ;  /* 0x00000004ff0a7e24 */ /* 0x000fe4000f8e00ff */
[----:B------:R-:W-:Y:S07]  /*8410*/  LEPC R20, `(.L_x_126) ;  /* 0x000000001014794e */ /* 0x000fee0000000000 */
[----:B-12---:R-:W-:Y:S05]  /*8420*/  CALL.ABS.NOINC R2 ;  /* 0x0000000002007343 */ /* 0x006fea0003c00000 */
.L_x_126:
[----:B------:R-:W-:Y:S01]  /*8430*/  ISETP.NE.AND P0, PT, R77, RZ, PT ;  /* 0x000000ff4d00720c */ /* 0x000fe20003f05270 */
[----:B------:R-:W-:Y:S05]  /*8440*/  WARPSYNC.ALL ;  /* 0x0000000000007948 */ /* 0x000fea0003800000 */
[----:B------:R-:W-:Y:S01]  /*8450*/  R2UR UR4, R34 ;  /* 0x00000000220472ca */ /* 0x000fe200000e0000 */
[--C-:B----4-:R-:W-:Y:S01]  /*8460*/  HADD2.F32 R20, -RZ, R40.reuse.H0_H0 ;  /* 0x20000028ff147230 */ /* 0x110fe20000004100 */
[----:B------:R-:W-:Y:S01]  /*8470*/  R2UR UR5, R84 ;  /* 0x00000000540572ca */ /* 0x000fe200000e0000 */
[----:B------:R-:W-:Y:S01]  /*8480*/  HADD2.F32 R21, -RZ, R40.H1_H1 ;  /* 0x30000028ff157230 */ /* 0x000fe20000004100 */
[----:B------:R-:W-:Y:S01]  /*8490*/  MOV R85, UR59 ;  /* 0x0000003b00557c02 */ /* 0x000fe20008000f00 */
[--C-:B------:R-:W-:Y:S01]  /*84a0*/  HADD2.F32 R36, -RZ, R41.reuse.H0_H0 ;  /* 0x20000029ff247230 */ /* 0x100fe20000004100 */
[----:B------:R-:W-:Y:S01]  /*84b0*/  BSSY.RECONVERGENT B0, `(.L_x_127) ;  /* 0x000004f000007945 */ /* 0x000fe20003800200 */
[----:B------:R-:W-:Y:S01]  /*84c0*/  HADD2.F32 R38, -RZ, R41.H1_H1 ;  /* 0x30000029ff267230 */ /* 0x000fe20000004100 */
[----:B------:R-:W-:Y:S01]  /*84d0*/  LEA R85, R85, R76, 0xb ;  /* 0x0000004c55557211 */ /* 0x000fe200078e58ff */
[--C-:B------:R-:W-:Y:S02]  /*84e0*/  HADD2.F32 R37, -RZ, R42.reuse.H0_H0 ;  /* 0x2000002aff257230 */ /* 0x100fe40000004100 */
[----:B------:R-:W-:Y:S01]  /*84f0*/  HADD2.F32 R40, -RZ, R42.H1_H1 ;  /* 0x3000002aff287230 */ /* 0x000fe20000004100 */
[----:B------:R-:W-:Y:S01]  /*8500*/  LEA R89, R85, UR51, 0x1 ;  /* 0x0000003355597c11 */ /* 0x000fe2000f8e08ff */
[----:B---3--:R-:W3:Y:S01]  /*8510*/  LDTM.16dp256bit.x4 R4, tmem[UR4+0x20] ;  /* 0x00002004000479ee */ /* 0x008ee20008120000 */
[----:B------:R-:W-:Y:S01]  /*8520*/  NOP ;  /* 0x0000000000007918 */ /* 0x000fe20000000000 */
[----:B------:R-:W-:Y:S01]  /*8530*/  UIADD3 UR5, UPT, UPT, UR5, 0x200, URZ ;  /* 0x0000020005057890 */ /* 0x000fe2000fffe0ff */
[----:B------:R-:W-:Y:S01]  /*8540*/  IADD3 R88, PT, PT, R88, 0x400, R89 ;  /* 0x0000040058587810 */ /* 0x000fe20007ffe059 */
[--C-:B------:R-:W-:Y:S02]  /*8550*/  HADD2.F32 R39, -RZ, R43.reuse.H0_H0 ;  /* 0x2000002bff277230 */ /* 0x100fe40000004100 */
[----:B------:R-:W-:Y:S01]  /*8560*/  UPRMT UR5, UR46, 0x654, UR5 ;  /* 0x000006542e057896 */ /* 0x000fe20008000005 */
[----:B------:R-:W-:Y:S02]  /*8570*/  HADD2.F32 R42, -RZ, R43.H1_H1 ;  /* 0x3000002bff2a7230 */ /* 0x000fe40000004100 */
[--C-:B--2---:R-:W-:Y:S02]  /*8580*/  HADD2.F32 R41, -RZ, R48.reuse.H0_H0 ;  /* 0x20000030ff297230 */ /* 0x104fe40000004100 */
[----:B-1----:R-:W-:Y:S02]  /*8590*/  HADD2.F32 R44, -RZ, R48.H1_H1 ;  /* 0x30000030ff2c7230 */ /* 0x002fe40000004100 */
[--C-:B------:R-:W-:Y:S02]  /*85a0*/  HADD2.F32 R43, -RZ, R49.reuse.H0_H0 ;  /* 0x20000031ff2b7230 */ /* 0x100fe40000004100 */
[----:B---3--:R-:W-:Y:S01]  /*85b0*/  SYNCS.ARRIVE.TRANS64.RED.A1T0 RZ, [UR5], RZ ;  /* 0x000000ffffff79a7 */ /* 0x008fe20008100405 */
[----:B------:R-:W-:Y:S02]  /*85c0*/  HADD2.F32 R46, -RZ, R49.H1_H1 ;  /* 0x30000031ff2e7230 */ /* 0x000fe40000004100 */
[--C-:B------:R-:W-:Y:S02]  /*85d0*/  HADD2.F32 R45, -RZ, R50.reuse.H0_H0 ;  /* 0x20000032ff2d7230 */ /* 0x100fe40000004100 */
[----:B------:R-:W-:Y:S02]  /*85e0*/  HADD2.F32 R48, -RZ, R50.H1_H1 ;  /* 0x30000032ff307230 */ /* 0x000fe40000004100 */
[--C-:B------:R-:W-:Y:S02]  /*85f0*/  HADD2.F32 R47, -RZ, R51.reuse.H0_H0 ;  /* 0x20000033ff2f7230 */ /* 0x100fe40000004100 */
[C---:B------:R-:W-:Y:S01]  /*8600*/  FMUL R0, R33.reuse, R4 ;  /* 0x0000000421007220 */ /* 0x040fe20000400000 */
[C---:B------:R-:W-:Y:S01]  /*8610*/  FMUL R2, R33.reuse, R5 ;  /* 0x0000000521027220 */ /* 0x040fe20000400000 */
[C---:B------:R-:W-:Y:S01]  /*8620*/  FMUL R3, R33.reuse, R6 ;  /* 0x0000000621037220 */ /* 0x040fe20000400000 */
[----:B------:R-:W-:Y:S01]  /*8630*/  FMUL R7, R33, R7 ;  /* 0x0000000721077220 */ /* 0x000fe20000400000 */
[C---:B------:R-:W-:Y:S01]  /*8640*/  FFMA R0, R35.reuse, R20, R0 ;  /* 0x0000001423007223 */ /* 0x040fe20000000000 */
[C---:B------:R-:W-:Y:S01]  /*8650*/  FFMA R2, R35.reuse, R21, R2 ;  /* 0x0000001523027223 */ /* 0x040fe20000000002 */
[C---:B------:R-:W-:Y:S01]  /*8660*/  FFMA R3, R35.reuse, R36, R3 ;  /* 0x0000002423037223 */ /* 0x040fe20000000003 */
[----:B------:R-:W-:Y:S01]  /*8670*/  FFMA R7, R35, R38, R7 ;  /* 0x0000002623077223 */ /* 0x000fe20000000007 */
[C---:B------:R-:W-:Y:S01]  /*8680*/  FMUL R4, R33.reuse, R8 ;  /* 0x0000000821047220 */ /* 0x040fe20000400000 */
[C---:B------:R-:W-:Y:S01]  /*8690*/  FMUL R5, R33.reuse, R9 ;  /* 0x0000000921057220 */ /* 0x040fe20000400000 */
[----:B------:R-:W-:Y:S01]  /*86a0*/  F2FP.F16.F32.PACK_AB R68, R2, R0 ;  /* 0x000000000244723e */ /* 0x000fe200000000ff */
[----:B------:R-:W-:Y:S01]  /*86b0*/  FMUL R6, R33, R10 ;  /* 0x0000000a21067220 */ /* 0x000fe20000400000 */
[----:B------:R-:W-:Y:S01]  /*86c0*/  F2FP.F16.F32.PACK_AB R69, R7, R3 ;  /* 0x000000030745723e */ /* 0x000fe200000000ff */
[C---:B------:R-:W-:Y:S01]  /*86d0*/  FFMA R4, R35.reuse, R37, R4 ;  /* 0x0000002523047223 */ /* 0x040fe20000000004 */
[----:B------:R-:W-:Y:S01]  /*86e0*/  FFMA R5, R35, R40, R5 ;  /* 0x0000002823057223 */ /* 0x000fe20000000005 */
[C---:B------:R-:W-:Y:S01]  /*86f0*/  FMUL R11, R33.reuse, R11 ;  /* 0x0000000b210b7220 */ /* 0x040fe20000400000 */
[C---:B------:R-:W-:Y:S01]  /*8700*/  FMUL R8, R33.reuse, R12 ;  /* 0x0000000c21087220 */ /* 0x040fe20000400000 */
[----:B------:R-:W-:Y:S01]  /*8710*/  FMUL R9, R33, R13 ;  /* 0x0000000d21097220 */ /* 0x000fe20000400000 */
[----:B------:R-:W-:Y:S01]  /*8720*/  FFMA R6, R35, R39, R6 ;  /* 0x0000002723067223 */ /* 0x000fe20000000006 */
        /* <DEDUP_REMOVED lines=8> */
[----:B------:R-:W-:Y:S02]  /*87b0*/  HADD2.F32 R50, -RZ, R51.H1_H1 ;  /* 0x30000033ff327230 */ /* 0x000fe40000004100 */
[----:B------:R-:W-:Y:S01]  /*87c0*/  FMUL R14, R33, R18 ;  /* 0x00000012210e7220 */ /* 0x000fe20000400000 */
[----:B------:R-:W-:Y:S01]  /*87d0*/  FFMA R15, R35, R46, R15 ;  /* 0x0000002e230f7223 */ /* 0x000fe2000000000f */
        /* <DEDUP_REMOVED lines=23> */
[----:B------:R-:W-:Y:S02]  /*8950*/  UIADD3 UR41, UPT, UPT, UR52, 0x20, URZ ;  /* 0x0000002034297890 */ /* 0x000fe4000fffe0ff */
[----:B------:R-:W-:Y:S02]  /*8960*/  UIADD3 UR40, UPT, UPT, UR6, 0x400, URZ ;  /* 0x0000040006287890 */ /* 0x000fe4000fffe0ff */
[----:B------:R-:W-:Y:S09]  /*8970*/  UIADD3.X UR5, UPT, UPT, URZ, UR61, URZ, UP0, !UPT ;  /* 0x0000003dff057290 */ /* 0x000ff200087fe4ff */
[----:B------:R2:W-:Y:S02]  /*8980*/  UTMASTG.5D [UR40], [UR4] ;  /* 0x00000028040073b5 */ /* 0x0005e40008020000 */
[----:B--2---:R0:W-:Y:S02]  /*8990*/  UTMACMDFLUSH ;  /* 0x00000000000079b7 */ /* 0x0041e40000000000 */
.L_x_128:
[----:B------:R-:W-:Y:S05]  /*89a0*/  BSYNC.RECONVERGENT B0 ;  /* 0x0000000000007941 */ /* 0x000fea0003800200 */
.L_x_127:
[----:B------:R-:W-:Y:S01]  /*89b0*/  UIADD3 UR58, UPT, UPT, UR59, 0x1, URZ ;  /* 0x000000013b3a7890 */ /* 0x000fe2000fffe0ff */
[----:B------:R-:W-:Y:S03]  /*89c0*/  BSSY.RECONVERGENT B0, `(.L_x_129) ;  /* 0x0000008000007945 */ /* 0x000fe60003800200 */
[----:B------:R-:W-:Y:S04]  /*89d0*/  UISETP.NE.AND UP0, UPT, UR58, 0x3, UPT ;  /* 0x000000033a00788c */ /* 0x000fe8000bf05270 */
[----:B------:R-:W-:Y:S02]  /*89e0*/  UISETP.EQ.XOR UP1, UPT, UR47, 0x3, !UP0 ;  /* 0x000000032f00788c */ /* 0x000fe4000c722a70 */
[----:B------:R-:W-:Y:S02]  /*89f0*/  USEL UR58, UR58, URZ, UP0 ;  /* 0x000000ff3a3a7287 */ /* 0x000fe40008000000 */
[----:B------:R-:W-:Y:S04]  /*8a00*/  USEL UR4, URZ, 0x1, !UP1 ;  /* 0x00000001ff047887 */ /* 0x000fe8000c800000 */
[----:B------:R-:W-:Y:S01]  /*8a10*/  ULOP3.LUT UR56, UR56, UR4, URZ, 0x3c, !UPT ;  /* 0x0000000438387292 */ /* 0x000fe2000f8e3cff */
[----:B------:R-:W-:Y:S11]  /*8a20*/  @P0 BRA `(.L_x_130) ;  /* 0x0000000000040947 */ /* 0x000ff60003800000 */
[----:B------:R-:W-:Y:S04]  /*8a30*/  DEPBAR.LE SB0, 0x1 ;  /* 0x000080400000791a */ /* 0x000fe80000000000 */
.L_x_130:
[----:B------:R-:W-:Y:S05]  /*8a40*/  BSYNC.RECONVERGENT B0 ;  /* 0x0000000000007941 */ /* 0x000fea0003800200 */
.L_x_129:
[----:B------:R-:W-:Y:S01]  /*8a50*/  BAR.SYNC.DEFER_BLOCKING 0x1, 0x80 ;  /* 0x0042000000007b1d */ /* 0x000fe20000010000 */
[----:B------:R-:W-:Y:S01]  /*8a60*/  UISETP.NE.AND UP0, UPT, UR55, -0x2, UPT ;  /* 0xfffffffe3700788c */ /* 0x000fe2000bf05270 */
[----:B------:R-:W-:Y:S08]  /*8a70*/  IADD3 R0, PT, PT, R30, 0x1, RZ ;  /* 0x000000011e007810 */ /* 0x000ff00007ffe0ff */
[----:B------:R-:W-:Y:S05]  /*8a80*/  BRA.U !UP0, `(.L_x_131) ;  /* 0x00000001082c7547 */ /* 0x000fea000b800000 */
[----:B------:R-:W2:Y:S01]  /*8a90*/  S2R R2, SR_CgaCtaId ;  /* 0x0000000000027919 */ /* 0x000ea20000008800 */
[----:B------:R-:W-:Y:S01]  /*8aa0*/  ISETP.NE.AND P0, PT, R83, RZ, PT ;  /* 0x000000ff5300720c */ /* 0x000fe20003f05270 */
[----:B------:R-:W-:Y:S01]  /*8ab0*/  IMAD.U32 R3, RZ, RZ, UR54 ;  /* 0x00000036ff037e24 */ /* 0x000fe2000f8e00ff */
[----:B------:R-:W-:Y:S02]  /*8ac0*/  UIADD3 UR54, UPT, UPT, UR54, 0x1, URZ ;  /* 0x0000000136367890 */ /* 0x000fe4000fffe0ff */
[----:B------:R-:W-:Y:S02]  /*8ad0*/  ISETP.NE.U32.OR P0, PT, R82, 0x1, !P0 ;  /* 0x000000015200780c */ /* 0x000fe40004705470 */
[----:B------:R-:W-:Y:S04]  /*8ae0*/  UISETP.NE.AND UP0, UPT, UR54, 0x3, UPT ;  /* 0x000000033600788c */ /* 0x000fe8000bf05270 */
[----:B------:R-:W-:Y:S07]  /*8af0*/  USEL UR54, UR54, URZ, UP0 ;  /* 0x000000ff36367287 */ /* 0x000fee0008000000 */
[----:B------:R-:W-:Y:S05]  /*8b00*/  @P0 LEA R3, R3, UR51, 0x3 ;  /* 0x0000003303030c11 */ /* 0x000fea000f8e18ff */
[----:B------:R-:W-:Y:S05]  /*8b10*/  @P0 VIADD R3, R3, 0x1b8 ;  /* 0x000001b803030836 */ /* 0x000fea0000000000 */
[----:B--2---:R-:W-:Y:S04]  /*8b20*/  @P0 PRMT R2, R2, 0x654, R3 ;  /* 0x0000065402020816 */ /* 0x004fe80000000003 */
[----:B------:R2:W-:Y:S03]  /*8b30*/  @P0 SYNCS.ARRIVE.TRANS64.RED.A1T0 RZ, [R2+URZ], RZ ;  /* 0x000000ff02ff09a7 */ /* 0x0005e600081004ff */
.L_x_131:
[----:B------:R-:W-:Y:S01]  /*8b40*/  LOP3.LUT P0, RZ, R62, 0x1, RZ, 0xc0, !PT ;  /* 0x000000013eff7812 */ /* 0x000fe2000780c0ff */
[----:B------:R-:W-:Y:S01]  /*8b50*/  UIADD3 UR55, UPT, UPT, UR55, 0x2, URZ ;  /* 0x0000000237377890 */ /* 0x000fe2000fffe0ff */
[----:B------:R-:W-:Y:S01]  /*8b60*/  ISETP.NE.AND P1, PT, R0, 0x2, PT ;  /* 0x000000020000780c */ /* 0x000fe20003f25270 */
[----:B------:R-:W-:Y:S01]  /*8b70*/  UMOV UR47, UR53 ;  /* 0x00000035002f7c82 */ /* 0x000fe20008000000 */
[----:B------:R-:W-:Y:S01]  /*8b80*/  LOP3.LUT R74, R74, 0x1, RZ, 0x3c, !PT ;  /* 0x000000014a4a7812 */ /* 0x000fe200078e3cff */
[----:B------:R-:W-:Y:S01]  /*8b90*/  IMAD.IADD R18, R29, 0x1, R58 ;  /* 0x000000011d127824 */ /* 0x000fe200078e023a */
[----:B--2---:R-:W-:Y:S01]  /*8ba0*/  SEL R2, RZ, 0x1, P1 ;  /* 0x00000001ff027807 */ /* 0x004fe20000800000 */
[----:B------:R-:W-:Y:S01]  /*8bb0*/  IMAD.IADD R19, R31, 0x1, R64 ;  /* 0x000000011f137824 */ /* 0x000fe200078e0240 */
[----:B------:R-:W-:Y:S02]  /*8bc0*/  SEL R30, R0, RZ, P1 ;  /* 0x000000ff001e7207 */ /* 0x000fe40000800000 */
[----:B------:R-:W-:Y:S03]  /*8bd0*/  LOP3.LUT R75, R75, R2, RZ, 0x3c, !PT ;  /* 0x000000024b4b7212 */ /* 0x000fe600078e3cff */
[----:B------:R-:W-:Y:S05]  /*8be0*/  @P0 BRA `(.L_x_132) ;  /* 0xffffffd800b80947 */ /* 0x000fea000383ffff */
[----:B------:R-:W-:-:S09]  /*8bf0*/  UISETP.NE.AND UP0, UPT, UR50, URZ, UPT ;  /* 0x000000ff3200728c */ /* 0x000fd2000bf05270 */
[----:B------:R-:W-:Y:S05]  /*8c00*/  BRA.U !UP0, `(.L_x_133) ;  /* 0x0000000108487547 */ /* 0x000fea000b800000 */
[----:B------:R-:W2:Y:S02]  /*8c10*/  LDCU.64 UR4, c[0x0][0x990] ;  /* 0x00013200ff0477ac */ /* 0x000ea40008000a00 */
[----:B--2---:R-:W-:-:S04]  /*8c20*/  UISETP.NE.U32.AND UP0, UPT, UR4, URZ, UPT ;  /* 0x000000ff0400728c */ /* 0x004fc8000bf05070 */
[----:B------:R-:W-:-:S09]  /*8c30*/  UISETP.NE.AND.EX UP0, UPT, UR5, URZ, UPT, UP0 ;  /* 0x000000ff0500728c */ /* 0x000fd2000bf05300 */
[----:B------:R-:W-:Y:S05]  /*8c40*/  BRA.U UP0, `(.L_x_134) ;  /* 0x00000001000c7547 */ /* 0x000fea000b800000 */
[----:B------:R-:W-:-:S13]  /*8c50*/  FSETP.NEU.AND P0, PT, R35, RZ, PT ;  /* 0x000000ff2300720b */ /* 0x000fda0003f0d000 */
[----:B------:R-:W-:Y:S05]  /*8c60*/  @!P0 EXIT ;  /* 0x000000000000894d */ /* 0x000fea0003800000 */
[----:B------:R-:W-:Y:S05]  /*8c70*/  BRA `(.L_x_133) ;  /* 0x00000000002c7947 */ /* 0x000fea0003800000 */
.L_x_134:
[----:B------:R-:W-:Y:S01]  /*8c80*/  ISETP.NE.AND P0, PT, R81, RZ, PT ;  /* 0x000000ff5100720c */ /* 0x000fe20003f05270 */
[----:B------:R-:W-:-:S12]  /*8c90*/  BSSY.RECONVERGENT B0, `(.L_x_133) ;  /* 0x0000009000007945 */ /* 0x000fd80003800200 */
[----:B------:R-:W-:Y:S05]  /*8ca0*/  @P0 BRA `(.L_x_135) ;  /* 0x0000000000140947 */ /* 0x000fea0003800000 */
[----:B------:R-:W2:Y:S02]  /*8cb0*/  LDCU.64 UR4, c[0x0][0x988] ;  /* 0x00013100ff0477ac */ /* 0x000ea40008000a00 */
[----:B--2---:R-:W-:-:S04]  /*8cc0*/  ISETP.NE.U32.AND P0, PT, RZ, UR4, PT ;  /* 0x00000004ff007c0c */ /* 0x004fc8000bf05070 */
[----:B------:R-:W-:-:S13]  /*8cd0*/  ISETP.NE.AND.EX P0, PT, RZ, UR5, PT, P0 ;  /* 0x00000005ff007c0c */ /* 0x000fda000bf05300 */
[----:B------:R-:W-:Y:S05]  /*8ce0*/  @!P0 EXIT ;  /* 0x000000000000894d */ /* 0x000fea0003800000 */
[----:B------:R-:W-:Y:S05]  /*8cf0*/  BRA `(.L_x_136) ;  /* 0x0000000000087947 */ /* 0x000fea0003800000 */
.L_x_135:
[----:B------:R-:W-:-:S13]  /*8d00*/  FSETP.NEU.AND P0, PT, R35, RZ, PT ;  /* 0x000000ff2300720b */ /* 0x000fda0003f0d000 */
[----:B------:R-:W-:Y:S05]  /*8d10*/  @!P0 EXIT ;  /* 0x000000000000894d */ /* 0x000fea0003800000 */
.L_x_136:
[----:B------:R-:W-:Y:S05]  /*8d20*/  BSYNC.RECONVERGENT B0 ;  /* 0x0000000000007941 */ /* 0x000fea0003800200 */
.L_x_133:
[----:B------:R-:W-:Y:S01]  /*8d30*/  ULEA UR4, UR54, UR51, 0x3 ;  /* 0x0000003336047291 */ /* 0x000fe2000f8e18ff */
[----:B------:R-:W-:-:S04]  /*8d40*/  DEPBAR.LE SB0, 0x0 ;  /* 0x000080000000791a */ /* 0x000fc80000000000 */
[----:B------:R-:W-:-:S04]  /*8d50*/  UIADD3 UR4, UPT, UPT, UR4, 0x1b8, URZ ;  /* 0x000001b804047890 */ /* 0x000fc8000fffe0ff */
[----:B------:R-:W-:-:S09]  /*8d60*/  UPRMT UR4, UR46, 0x654, UR4 ;  /* 0x000006542e047896 */ /* 0x000fd20008000004 */
[----:B------:R-:W-:Y:S01]  /*8d70*/  SYNCS.ARRIVE.TRANS64.RED.A1T0 RZ, [UR4], RZ ;  /* 0x000000ffffff79a7 */ /* 0x000fe20008100404 */
[----:B------:R-:W-:Y:S05]  /*8d80*/  EXIT ;  /* 0x000000000000794d */ /* 0x000fea0003800000 */
.L_x_25:
[----:B------:R-:W-:Y:S07]  /*8d90*/  MOV R3, UR37 ;  /* 0x0000002500037c02 */ /* 0x000fee0008000f00 */
.L_x_137:
[----:B---3--:R3:W4:Y:S02]  /*8da0*/  SYNCS.PHASECHK.TRANS64.TRYWAIT P0, [R3+URZ+0xd0], R14 ;  /* 0x0000d00e030075a7 */ /* 0x00872400080011ff */
[----:B----4-:R-:W-:Y:S05]  /*8db0*/  @!P0 NANOSLEEP.SYNCS 0x989680 ;  /* 0x009896800000895d */ /* 0x010fea0003900000 */
[----:B------:R-:W4:Y:S02]  /*8dc0*/  @!P0 SYNCS.PHASECHK.TRANS64 P0, [R3+URZ+0xd0], R14 ;  /* 0x0000d00e030085a7 */ /* 0x000f2400080010ff */
[----:B----4-:R-:W-:Y:S05]  /*8dd0*/  @!P0 BRA `(.L_x_137) ;  /* 0xfffffffc00f08947 */ /* 0x010fea000383ffff */
[----:B------:R-:W-:Y:S05]  /*8de0*/  BRA `(.L_x_24) ;  /* 0xffffff9000887947 */ /* 0x000fea000383ffff */
.L_x_32:
[----:B------:R-:W-:Y:S07]  /*8df0*/  MOV R4, UR41 ;  /* 0x0000002900047c02 */ /* 0x000fee0008000f00 */
.L_x_138:
[----:B----4-:R4:W1:Y:S02]  /*8e00*/  SYNCS.PHASECHK.TRANS64.TRYWAIT P0, [R4+URZ+0xd0], R7 ;  /* 0x0000d007040075a7 */ /* 0x01086400080011ff */
[----:B-1----:R-:W-:Y:S05]  /*8e10*/  @!P0 NANOSLEEP.SYNCS 0x989680 ;  /* 0x009896800000895d */ /* 0x002fea0003900000 */
[----:B------:R-:W1:Y:S02]  /*8e20*/  @!P0 SYNCS.PHASECHK.TRANS64 P0, [R4+URZ+0xd0], R7 ;  /* 0x0000d007040085a7 */ /* 0x000e6400080010ff */
[----:B-1----:R-:W-:Y:S05]  /*8e30*/  @!P0 BRA `(.L_x_138) ;  /* 0xfffffffc00f08947 */ /* 0x002fea000383ffff */
[----:B------:R-:W-:Y:S05]  /*8e40*/  BRA `(.L_x_31) ;  /* 0xffffff9800087947 */ /* 0x000fea000383ffff */
.L_x_37:
[----:B-1----:R-:W-:-:S07]  /*8e50*/  MOV R2, UR45 ;  /* 0x0000002d00027c02 */ /* 0x002fce0008000f00 */
.L_x_139:
[----:B-1----:R1:W2:Y:S02]  /*8e60*/  SYNCS.PHASECHK.TRANS64.TRYWAIT P0, [R2+URZ+0x1e0], R3 ;  /* 0x0001e003020075a7 */ /* 0x0022a400080011ff */
[----:B--2---:R-:W-:Y:S05]  /*8e70*/  @!P0 NANOSLEEP.SYNCS 0x989680 ;  /* 0x009896800000895d */ /* 0x004fea0003900000 */
[----:B------:R-:W2:Y:S02]  /*8e80*/  @!P0 SYNCS.PHASECHK.TRANS64 P0, [R2+URZ+0x1e0], R3 ;  /* 0x0001e003020085a7 */ /* 0x000ea400080010ff */
[----:B--2---:R-:W-:Y:S05]  /*8e90*/  @!P0 BRA `(.L_x_139) ;  /* 0xfffffffc00f08947 */ /* 0x004fea000383ffff */
[----:B------:R-:W-:Y:S05]  /*8ea0*/  BRA `(.L_x_140) ;  /* 0xffffff9c00187947 */ /* 0x000fea000383ffff */
.L_x_41:
[----:B------:R-:W-:-:S07]  /*8eb0*/  MOV R0, UR4 ;  /* 0x0000000400007c02 */ /* 0x000fce0008000f00 */
.L_x_141:
[----:B-1----:R1:W2:Y:S02]  /*8ec0*/  SYNCS.PHASECHK.TRANS64.TRYWAIT P0, [R0+URZ], R3 ;  /* 0x00000003000075a7 */ /* 0x0022a400080011ff */
[----:B--2---:R-:W-:Y:S05]  /*8ed0*/  @!P0 NANOSLEEP.SYNCS 0x989680 ;  /* 0x009896800000895d */ /* 0x004fea0003900000 */
[----:B------:R-:W2:Y:S02]  /*8ee0*/  @!P0 SYNCS.PHASECHK.TRANS64 P0, [R0+URZ], R3 ;  /* 0x00000003000085a7 */ /* 0x000ea400080010ff */
[----:B--2---:R-:W-:Y:S05]  /*8ef0*/  @!P0 BRA `(.L_x_141) ;  /* 0xfffffffc00f08947 */ /* 0x004fea000383ffff */
[----:B------:R-:W-:Y:S05]  /*8f00*/  BRA `(.L_x_142) ;  /* 0xffffffa000687947 */ /* 0x000fea000383ffff */
.L_x_42:
[----:B------:R-:W-:-:S07]  /*8f10*/  MOV R0, UR4 ;  /* 0x0000000400007c02 */ /* 0x000fce0008000f00 */
.L_x_143:
[----:B-1----:R1:W2:Y:S02]  /*8f20*/  SYNCS.PHASECHK.TRANS64.TRYWAIT P0, [R0+URZ], R3 ;  /* 0x00000003000075a7 */ /* 0x0022a400080011ff */
[----:B--2---:R-:W-:Y:S05]  /*8f30*/  @!P0 NANOSLEEP.SYNCS 0x989680 ;  /* 0x009896800000895d */ /* 0x004fea0003900000 */
[----:B------:R-:W2:Y:S02]  /*8f40*/  @!P0 SYNCS.PHASECHK.TRANS64 P0, [R0+URZ], R3 ;  /* 0x00000003000085a7 */ /* 0x000ea400080010ff */
[----:B--2---:R-:W-:Y:S05]  /*8f50*/  @!P0 BRA `(.L_x_143) ;  /* 0xfffffffc00f08947 */ /* 0x004fea000383ffff */
[----:B------:R-:W-:Y:S05]  /*8f60*/  BRA `(.L_x_144) ;  /* 0xffffffa000747947 */ /* 0x000fea000383ffff */
.L_x_43:
[----:B------:R-:W-:-:S07]  /*8f70*/  MOV R0, UR4 ;  /* 0x0000000400007c02 */ /* 0x000fce0008000f00 */
.L_x_145:
[----:B-1----:R1:W2:Y:S02]  /*8f80*/  SYNCS.PHASECHK.TRANS64.TRYWAIT P0, [R0+URZ], R3 ;  /* 0x00000003000075a7 */ /* 0x0022a400080011ff */
[----:B--2---:R-:W-:Y:S05]  /*8f90*/  @!P0 NANOSLEEP.SYNCS 0x989680 ;  /* 0x009896800000895d */ /* 0x004fea0003900000 */
[----:B------:R-:W2:Y:S02]  /*8fa0*/  @!P0 SYNCS.PHASECHK.TRANS64 P0, [R0+URZ], R3 ;  /* 0x00000003000085a7 */ /* 0x000ea400080010ff */
[----:B--2---:R-:W-:Y:S05]  /*8fb0*/  @!P0 BRA `(.L_x_145) ;  /* 0xfffffffc00f08947 */ /* 0x004fea000383ffff */
[----:B------:R-:W-:Y:S05]  /*8fc0*/  BRA `(.L_x_146) ;  /* 0xffffffa000807947 */ /* 0x000fea000383ffff */
.L_x_44:
[----:B------:R-:W-:-:S07]  /*8fd0*/  MOV R0, UR4 ;  /* 0x0000000400007c02 */ /* 0x000fce0008000f00 */
.L_x_147:
[----:B-1----:R1:W2:Y:S02]  /*8fe0*/  SYNCS.PHASECHK.TRANS64.TRYWAIT P0, [R0+URZ], R3 ;  /* 0x00000003000075a7 */ /* 0x0022a400080011ff */
[----:B--2---:R-:W-:Y:S05]  /*8ff0*/  @!P0 NANOSLEEP.SYNCS 0x989680 ;  /* 0x009896800000895d */ /* 0x004fea0003900000 */
[----:B------:R-:W2:Y:S02]  /*9000*/  @!P0 SYNCS.PHASECHK.TRANS64 P0, [R0+URZ], R3 ;  /* 0x00000003000085a7 */ /* 0x000ea400080010ff */
[----:B--2---:R-:W-:Y:S05]  /*9010*/  @!P0 BRA `(.L_x_147) ;  /* 0xfffffffc00f08947 */ /* 0x004fea000383ffff */
[----:B------:R-:W-:Y:S05]  /*9020*/  BRA `(.L_x_148) ;  /* 0xffffffa0008c7947 */ /* 0x000fea000383ffff */
.L_x_45:
[----:B------:R-:W-:-:S07]  /*9030*/  MOV R0, UR4 ;  /* 0x0000000400007c02 */ /* 0x000fce0008000f00 */
.L_x_149:
[----:B-1----:R1:W2:Y:S02]  /*9040*/  SYNCS.PHASECHK.TRANS64.TRYWAIT P0, [R0+URZ], R3 ;  /* 0x00000003000075a7 */ /* 0x0022a400080011ff */
[----:B--2---:R-:W-:Y:S05]  /*9050*/  @!P0 NANOSLEEP.SYNCS 0x989680 ;  /* 0x009896800000895d */ /* 0x004fea0003900000 */
[----:B------:R-:W2:Y:S02]  /*9060*/  @!P0 SYNCS.PHASECHK.TRANS64 P0, [R0+URZ], R3 ;  /* 0x00000003000085a7 */ /* 0x000ea400080010ff */
[----:B--2---:R-:W-:Y:S05]  /*9070*/  @!P0 BRA `(.L_x_149) ;  /* 0xfffffffc00f08947 */ /* 0x004fea000383ffff */
[----:B------:R-:W-:Y:S05]  /*9080*/  BRA `(.L_x_150) ;  /* 0xffffffa000987947 */ /* 0x000fea000383ffff */
.L_x_46:
[----:B------:R-:W-:-:S07]  /*9090*/  MOV R0, UR4 ;  /* 0x0000000400007c02 */ /* 0x000fce0008000f00 */
.L_x_151:
[----:B-1----:R1:W2:Y:S02]  /*90a0*/  SYNCS.PHASECHK.TRANS64.TRYWAIT P0, [R0+URZ], R3 ;  /* 0x00000003000075a7 */ /* 0x0022a400080011ff */
[----:B--2---:R-:W-:Y:S05]  /*90b0*/  @!P0 NANOSLEEP.SYNCS 0x989680 ;  /* 0x009896800000895d */ /* 0x004fea0003900000 */
[----:B------:R-:W2:Y:S02]  /*90c0*/  @!P0 SYNCS.PHASECHK.TRANS64 P0, [R0+URZ], R3 ;  /* 0x00000003000085a7 */ /* 0x000ea400080010ff */
[----:B--2---:R-:W-:Y:S05]  /*90d0*/  @!P0 BRA `(.L_x_151) ;  /* 0xfffffffc00f08947 */ /* 0x004fea000383ffff */
[----:B------:R-:W-:Y:S05]  /*90e0*/  BRA `(.L_x_152) ;  /* 0xffffffa000a47947 */ /* 0x000fea000383ffff */
.L_x_47:
[----:B------:R-:W-:-:S07]  /*90f0*/  MOV R0, UR4 ;  /* 0x0000000400007c02 */ /* 0x000fce0008000f00 */
.L_x_153:
[----:B-1----:R1:W2:Y:S02]  /*9100*/  SYNCS.PHASECHK.TRANS64.TRYWAIT P0, [R0+URZ], R3 ;  /* 0x00000003000075a7 */ /* 0x0022a400080011ff */
[----:B--2---:R-:W-:Y:S05]  /*9110*/  @!P0 NANOSLEEP.SYNCS 0x989680 ;  /* 0x009896800000895d */ /* 0x004fea0003900000 */
[----:B------:R-:W2:Y:S02]  /*9120*/  @!P0 SYNCS.PHASECHK.TRANS64 P0, [R0+URZ], R3 ;  /* 0x00000003000085a7 */ /* 0x000ea400080010ff */
[----:B--2---:R-:W-:Y:S05]  /*9130*/  @!P0 BRA `(.L_x_153) ;  /* 0xfffffffc00f08947 */ /* 0x004fea000383ffff */
[----:B------:R-:W-:Y:S05]  /*9140*/  BRA `(.L_x_154) ;  /* 0xffffffa000b07947 */ /* 0x000fea000383ffff */
.L_x_48:
[----:B------:R-:W-:-:S07]  /*9150*/  MOV R0, UR4 ;  /* 0x0000000400007c02 */ /* 0x000fce0008000f00 */
.L_x_155:
[----:B-1----:R1:W2:Y:S02]  /*9160*/  SYNCS.PHASECHK.TRANS64.TRYWAIT P0, [R0+URZ], R3 ;  /* 0x00000003000075a7 */ /* 0x0022a400080011ff */
[----:B--2---:R-:W-:Y:S05]  /*9170*/  @!P0 NANOSLEEP.SYNCS 0x989680 ;  /* 0x009896800000895d */ /* 0x004fea0003900000 */
[----:B------:R-:W2:Y:S02]  /*9180*/  @!P0 SYNCS.PHASECHK.TRANS64 P0, [R0+URZ], R3 ;  /* 0x00000003000085a7 */ /* 0x000ea400080010ff */
[----:B--2---:R-:W-:Y:S05]  /*9190*/  @!P0 BRA `(.L_x_155) ;  /* 0xfffffffc00f08947 */ /* 0x004fea000383ffff */
[----:B------:R-:W-:Y:S05]  /*91a0*/  BRA `(.L_x_156) ;  /* 0xffffffa000bc7947 */ /* 0x000fea000383ffff */
.L_x_49:
[----:B------:R-:W-:-:S07]  /*91b0*/  MOV R0, UR4 ;  /* 0x0000000400007c02 */ /* 0x000fce0008000f00 */
.L_x_157:
[----:B-1----:R1:W2:Y:S02]  /*91c0*/  SYNCS.PHASECHK.TRANS64.TRYWAIT P0, [R0+URZ], R3 ;  /* 0x00000003000075a7 */ /* 0x0022a400080011ff */
[----:B--2---:R-:W-:Y:S05]  /*91d0*/  @!P0 NANOSLEEP.SYNCS 0x989680 ;  /* 0x009896800000895d */ /* 0x004fea0003900000 */
[----:B------:R-:W2:Y:S02]  /*91e0*/  @!P0 SYNCS.PHASECHK.TRANS64 P0, [R0+URZ], R3 ;  /* 0x00000003000085a7 */ /* 0x000ea400080010ff */
[----:B--2---:R-:W-:Y:S05]  /*91f0*/  @!P0 BRA `(.L_x_157) ;  /* 0xfffffffc00f08947 */ /* 0x004fea000383ffff */
[----:B------:R-:W-:Y:S05]  /*9200*/  BRA `(.L_x_158) ;  /* 0xffffffa000c87947 */ /* 0x000fea000383ffff */
.L_x_50:
[----:B------:R-:W-:-:S07]  /*9210*/  MOV R0, UR4 ;  /* 0x0000000400007c02 */ /* 0x000fce0008000f00 */
.L_x_159:
[----:B-1----:R1:W2:Y:S02]  /*9220*/  SYNCS.PHASECHK.TRANS64.TRYWAIT P0, [R0+URZ], R3 ;  /* 0x00000003000075a7 */ /* 0x0022a400080011ff */
[----:B--2---:R-:W-:Y:S05]  /*9230*/  @!P0 NANOSLEEP.SYNCS 0x989680 ;  /* 0x009896800000895d */ /* 0x004fea0003900000 */
[----:B------:R-:W2:Y:S02]  /*9240*/  @!P0 SYNCS.PHASECHK.TRANS64 P0, [R0+URZ], R3 ;  /* 0x00000003000085a7 */ /* 0x000ea400080010ff */
[----:B--2---:R-:W-:Y:S05]  /*9250*/  @!P0 BRA `(.L_x_159) ;  /* 0xfffffffc00f08947 */ /* 0x004fea000383ffff */
[----:B------:R-:W-:Y:S05]  /*9260*/  BRA `(.L_x_160) ;  /* 0xffffffa000d47947 */ /* 0x000fea000383ffff */
.L_x_51:
[----:B------:R-:W-:-:S07]  /*9270*/  MOV R0, UR4 ;  /* 0x0000000400007c02 */ /* 0x000fce0008000f00 */
.L_x_161:
[----:B-1----:R1:W2:Y:S02]  /*9280*/  SYNCS.PHASECHK.TRANS64.TRYWAIT P0, [R0+URZ], R3 ;  /* 0x00000003000075a7 */ /* 0x0022a400080011ff */
[----:B--2---:R-:W-:Y:S05]  /*9290*/  @!P0 NANOSLEEP.SYNCS 0x989680 ;  /* 0x009896800000895d */ /* 0x004fea0003900000 */
[----:B------:R-:W2:Y:S02]  /*92a0*/  @!P0 SYNCS.PHASECHK.TRANS64 P0, [R0+URZ], R3 ;  /* 0x00000003000085a7 */ /* 0x000ea400080010ff */
[----:B--2---:R-:W-:Y:S05]  /*92b0*/  @!P0 BRA `(.L_x_161) ;  /* 0xfffffffc00f08947 */ /* 0x004fea000383ffff */
[----:B------:R-:W-:Y:S05]  /*92c0*/  BRA `(.L_x_162) ;  /* 0xffffffa000e07947 */ /* 0x000fea000383ffff */
.L_x_52:
[----:B------:R-:W-:-:S07]  /*92d0*/  MOV R0, UR4 ;  /* 0x0000000400007c02 */ /* 0x000fce0008000f00 */
.L_x_163:
[----:B-1----:R1:W2:Y:S02]  /*92e0*/  SYNCS.PHASECHK.TRANS64.TRYWAIT P0, [R0+URZ], R3 ;  /* 0x00000003000075a7 */ /* 0x0022a400080011ff */
[----:B--2---:R-:W-:Y:S05]  /*92f0*/  @!P0 NANOSLEEP.SYNCS 0x989680 ;  /* 0x009896800000895d */ /* 0x004fea0003900000 */
[----:B------:R-:W2:Y:S02]  /*9300*/  @!P0 SYNCS.PHASECHK.TRANS64 P0, [R0+URZ], R3 ;  /* 0x00000003000085a7 */ /* 0x000ea400080010ff */
[----:B--2---:R-:W-:Y:S05]  /*9310*/  @!P0 BRA `(.L_x_163) ;  /* 0xfffffffc00f08947 */ /* 0x004fea000383ffff */
[----:B------:R-:W-:Y:S05]  /*9320*/  BRA `(.L_x_164) ;  /* 0xffffffa000ec7947 */ /* 0x000fea000383ffff */
.L_x_53:
[----:B------:R-:W-:-:S07]  /*9330*/  MOV R0, UR4 ;  /* 0x0000000400007c02 */ /* 0x000fce0008000f00 */
.L_x_165:
[----:B-1----:R1:W2:Y:S02]  /*9340*/  SYNCS.PHASECHK.TRANS64.TRYWAIT P0, [R0+URZ], R3 ;  /* 0x00000003000075a7 */ /* 0x0022a400080011ff */
[----:B--2---:R-:W-:Y:S05]  /*9350*/  @!P0 NANOSLEEP.SYNCS 0x989680 ;  /* 0x009896800000895d */ /* 0x004fea0003900000 */
[----:B------:R-:W2:Y:S02]  /*9360*/  @!P0 SYNCS.PHASECHK.TRANS64 P0, [R0+URZ], R3 ;  /* 0x00000003000085a7 */ /* 0x000ea400080010ff */
[----:B--2---:R-:W-:Y:S05]  /*9370*/  @!P0 BRA `(.L_x_165) ;  /* 0xfffffffc00f08947 */ /* 0x004fea000383ffff */
[----:B------:R-:W-:Y:S05]  /*9380*/  BRA `(.L_x_166) ;  /* 0xffffffa000f87947 */ /* 0x000fea000383ffff */
.L_x_54:
[----:B------:R-:W-:-:S07]  /*9390*/  MOV R0, UR4 ;  /* 0x0000000400007c02 */ /* 0x000fce0008000f00 */
.L_x_167:
[----:B-1----:R1:W2:Y:S02]  /*93a0*/  SYNCS.PHASECHK.TRANS64.TRYWAIT P0, [R0+URZ], R3 ;  /* 0x00000003000075a7 */ /* 0x0022a400080011ff */
[----:B--2---:R-:W-:Y:S05]  /*93b0*/  @!P0 NANOSLEEP.SYNCS 0x989680 ;  /* 0x009896800000895d */ /* 0x004fea0003900000 */
[----:B------:R-:W2:Y:S02]  /*93c0*/  @!P0 SYNCS.PHASECHK.TRANS64 P0, [R0+URZ], R3 ;  /* 0x00000003000085a7 */ /* 0x000ea400080010ff */
[----:B--2---:R-:W-:Y:S05]  /*93d0*/  @!P0 BRA `(.L_x_167) ;  /* 0xfffffffc00f08947 */ /* 0x004fea000383ffff */
[----:B------:R-:W-:Y:S05]  /*93e0*/  BRA `(.L_x_168) ;  /* 0xffffffa400047947 */ /* 0x000fea000383ffff */
.L_x_55:
[----:B------:R-:W-:-:S07]  /*93f0*/  MOV R0, UR4 ;  /* 0x0000000400007c02 */ /* 0x000fce0008000f00 */
.L_x_169:
[----:B-1----:R1:W2:Y:S02]  /*9400*/  SYNCS.PHASECHK.TRANS64.TRYWAIT P0, [R0+URZ], R3 ;  /* 0x00000003000075a7 */ /* 0x0022a400080011ff */
[----:B--2---:R-:W-:Y:S05]  /*9410*/  @!P0 NANOSLEEP.SYNCS 0x989680 ;  /* 0x009896800000895d */ /* 0x004fea0003900000 */
[----:B------:R-:W2:Y:S02]  /*9420*/  @!P0 SYNCS.PHASECHK.TRANS64 P0, [R0+URZ], R3 ;  /* 0x00000003000085a7 */ /* 0x000ea400080010ff */
[----:B--2---:R-:W-:Y:S05]  /*9430*/  @!P0 BRA `(.L_x_169) ;  /* 0xfffffffc00f08947 */ /* 0x004fea000383ffff */
[----:B------:R-:W-:Y:S05]  /*9440*/  BRA `(.L_x_170) ;  /* 0xffffffa400107947 */ /* 0x000fea000383ffff */
.L_x_56:
[----:B------:R-:W-:-:S07]  /*9450*/  MOV R0, UR4 ;  /* 0x0000000400007c02 */ /* 0x000fce0008000f00 */
.L_x_171:
[----:B-1----:R1:W2:Y:S02]  /*9460*/  SYNCS.PHASECHK.TRANS64.TRYWAIT P0, [R0+URZ], R3 ;  /* 0x00000003000075a7 */ /* 0x0022a400080011ff */
[----:B--2---:R-:W-:Y:S05]  /*9470*/  @!P0 NANOSLEEP.SYNCS 0x989680 ;  /* 0x009896800000895d */ /* 0x004fea0003900000 */
[----:B------:R-:W2:Y:S02]  /*9480*/  @!P0 SYNCS.PHASECHK.TRANS64 P0, [R0+URZ], R3 ;  /* 0x00000003000085a7 */ /* 0x000ea400080010ff */
[----:B--2---:R-:W-:Y:S05]  /*9490*/  @!P0 BRA `(.L_x_171) ;  /* 0xfffffffc00f08947 */ /* 0x004fea000383ffff */
[----:B------:R-:W-:Y:S05]  /*94a0*/  BRA `(.L_x_172) ;  /* 0xffffffa4001c7947 */ /* 0x000fea000383ffff */
.L_x_57:
[----:B------:R-:W-:-:S07]  /*94b0*/  MOV R0, UR4 ;  /* 0x0000000400007c02 */ /* 0x000fce0008000f00 */
.L_x_173:
[----:B-1----:R1:W2:Y:S02]  /*94c0*/  SYNCS.PHASECHK.TRANS64.TRYWAIT P0, [R0+URZ], R3 ;  /* 0x00000003000075a7 */ /* 0x0022a400080011ff */
[----:B--2---:R-:W-:Y:S05]  /*94d0*/  @!P0 NANOSLEEP.SYNCS 0x989680 ;  /* 0x009896800000895d */ /* 0x004fea0003900000 */
[----:B------:R-:W2:Y:S02]  /*94e0*/  @!P0 SYNCS.PHASECHK.TRANS64 P0, [R0+URZ], R3 ;  /* 0x00000003000085a7 */ /* 0x000ea400080010ff */
[----:B--2---:R-:W-:Y:S05]  /*94f0*/  @!P0 BRA `(.L_x_173) ;  /* 0xfffffffc00f08947 */ /* 0x004fea000383ffff */
[----:B------:R-:W-:Y:S05]  /*9500*/  BRA `(.L_x_174) ;  /* 0xffffffa400287947 */ /* 0x000fea000383ffff */
.L_x_58:
[----:B------:R-:W-:-:S07]  /*9510*/  MOV R0, UR4 ;  /* 0x0000000400007c02 */ /* 0x000fce0008000f00 */
.L_x_175:
[----:B-1----:R1:W2:Y:S02]  /*9520*/  SYNCS.PHASECHK.TRANS64.TRYWAIT P0, [R0+URZ], R3 ;  /* 0x00000003000075a7 */ /* 0x0022a400080011ff */
[----:B--2---:R-:W-:Y:S05]  /*9530*/  @!P0 NANOSLEEP.SYNCS 0x989680 ;  /* 0x009896800000895d */ /* 0x004fea0003900000 */
[----:B------:R-:W2:Y:S02]  /*9540*/  @!P0 SYNCS.PHASECHK.TRANS64 P0, [R0+URZ], R3 ;  /* 0x00000003000085a7 */ /* 0x000ea400080010ff */
[----:B--2---:R-:W-:Y:S05]  /*9550*/  @!P0 BRA `(.L_x_175) ;  /* 0xfffffffc00f08947 */ /* 0x004fea000383ffff */
[----:B------:R-:W-:Y:S05]  /*9560*/  BRA `(.L_x_176) ;  /* 0xffffffa400347947 */ /* 0x000fea000383ffff */
.L_x_59:
[----:B------:R-:W-:-:S07]  /*9570*/  MOV R0, UR4 ;  /* 0x0000000400007c02 */ /* 0x000fce0008000f00 */
.L_x_177:
[----:B-1----:R1:W2:Y:S02]  /*9580*/  SYNCS.PHASECHK.TRANS64.TRYWAIT P0, [R0+URZ], R3 ;  /* 0x00000003000075a7 */ /* 0x0022a400080011ff */
[----:B--2---:R-:W-:Y:S05]  /*9590*/  @!P0 NANOSLEEP.SYNCS 0x989680 ;  /* 0x009896800000895d */ /* 0x004fea0003900000 */
[----:B------:R-:W2:Y:S02]  /*95a0*/  @!P0 SYNCS.PHASECHK.TRANS64 P0, [R0+URZ], R3 ;  /* 0x00000003000085a7 */ /* 0x000ea400080010ff */
[----:B--2---:R-:W-:Y:S05]  /*95b0*/  @!P0 BRA `(.L_x_177) ;  /* 0xfffffffc00f08947 */ /* 0x004fea000383ffff */
[----:B------:R-:W-:Y:S05]  /*95c0*/  BRA `(.L_x_178) ;  /* 0xffffffa400407947 */ /* 0x000fea000383ffff */
.L_x_60:
[----:B------:R-:W-:-:S07]  /*95d0*/  MOV R0, UR4 ;  /* 0x0000000400007c02 */ /* 0x000fce0008000f00 */
.L_x_179:
[----:B-1----:R1:W2:Y:S02]  /*95e0*/  SYNCS.PHASECHK.TRANS64.TRYWAIT P0, [R0+URZ], R3 ;  /* 0x00000003000075a7 */ /* 0x0022a400080011ff */
[----:B--2---:R-:W-:Y:S05]  /*95f0*/  @!P0 NANOSLEEP.SYNCS 0x989680 ;  /* 0x009896800000895d */ /* 0x004fea0003900000 */
[----:B------:R-:W2:Y:S02]  /*9600*/  @!P0 SYNCS.PHASECHK.TRANS64 P0, [R0+URZ], R3 ;  /* 0x00000003000085a7 */ /* 0x000ea400080010ff */
[----:B--2---:R-:W-:Y:S05]  /*9610*/  @!P0 BRA `(.L_x_179) ;  /* 0xfffffffc00f08947 */ /* 0x004fea000383ffff */
[----:B------:R-:W-:Y:S05]  /*9620*/  BRA `(.L_x_180) ;  /* 0xffffffa4004c7947 */ /* 0x000fea000383ffff */
.L_x_61:
[----:B------:R-:W-:-:S07]  /*9630*/  MOV R0, UR4 ;  /* 0x0000000400007c02 */ /* 0x000fce0008000f00 */
.L_x_181:
[----:B-1----:R1:W2:Y:S02]  /*9640*/  SYNCS.PHASECHK.TRANS64.TRYWAIT P0, [R0+URZ], R3 ;  /* 0x00000003000075a7 */ /* 0x0022a400080011ff */
[----:B--2---:R-:W-:Y:S05]  /*9650*/  @!P0 NANOSLEEP.SYNCS 0x989680 ;  /* 0x009896800000895d */ /* 0x004fea0003900000 */
[----:B------:R-:W2:Y:S02]  /*9660*/  @!P0 SYNCS.PHASECHK.TRANS64 P0, [R0+URZ], R3 ;  /* 0x00000003000085a7 */ /* 0x000ea400080010ff */
[----:B--2---:R-:W-:Y:S05]  /*9670*/  @!P0 BRA `(.L_x_181) ;  /* 0xfffffffc00f08947 */ /* 0x004fea000383ffff */
[----:B------:R-:W-:Y:S05]  /*9680*/  BRA `(.L_x_182) ;  /* 0xffffffa400587947 */ /* 0x000fea000383ffff */
.L_x_62:
[----:B------:R-:W-:-:S07]  /*9690*/  MOV R0, UR4 ;  /* 0x0000000400007c02 */ /* 0x000fce0008000f00 */
.L_x_183:
[----:B-1----:R1:W2:Y:S02]  /*96a0*/  SYNCS.PHASECHK.TRANS64.TRYWAIT P0, [R0+URZ], R3 ;  /* 0x00000003000075a7 */ /* 0x0022a400080011ff */
[----:B--2---:R-:W-:Y:S05]  /*96b0*/  @!P0 NANOSLEEP.SYNCS 0x989680 ;  /* 0x009896800000895d */ /* 0x004fea0003900000 */
[----:B------:R-:W2:Y:S02]  /*96c0*/  @!P0 SYNCS.PHASECHK.TRANS64 P0, [R0+URZ], R3 ;  /* 0x00000003000085a7 */ /* 0x000ea400080010ff */
[----:B--2---:R-:W-:Y:S05]  /*96d0*/  @!P0 BRA `(.L_x_183) ;  /* 0xfffffffc00f08947 */ /* 0x004fea000383ffff */
[----:B------:R-:W-:Y:S05]  /*96e0*/  BRA `(.L_x_184) ;  /* 0xffffffa400647947 */ /* 0x000fea000383ffff */
.L_x_63:
[----:B------:R-:W-:-:S07]  /*96f0*/  MOV R0, UR4 ;  /* 0x0000000400007c02 */ /* 0x000fce0008000f00 */
.L_x_185:
[----:B-1----:R1:W2:Y:S02]  /*9700*/  SYNCS.PHASECHK.TRANS64.TRYWAIT P0, [R0+URZ], R3 ;  /* 0x00000003000075a7 */ /* 0x0022a400080011ff */
[----:B--2---:R-:W-:Y:S05]  /*9710*/  @!P0 NANOSLEEP.SYNCS 0x989680 ;  /* 0x009896800000895d */ /* 0x004fea0003900000 */
[----:B------:R-:W2:Y:S02]  /*9720*/  @!P0 SYNCS.PHASECHK.TRANS64 P0, [R0+URZ], R3 ;  /* 0x00000003000085a7 */ /* 0x000ea400080010ff */
[----:B--2---:R-:W-:Y:S05]  /*9730*/  @!P0 BRA `(.L_x_185) ;  /* 0xfffffffc00f08947 */ /* 0x004fea000383ffff */
[----:B------:R-:W-:Y:S05]  /*9740*/  BRA `(.L_x_186) ;  /* 0xffffffa400707947 */ /* 0x000fea000383ffff */
.L_x_64:
[----:B------:R-:W-:-:S07]  /*9750*/  MOV R0, UR4 ;  /* 0x0000000400007c02 */ /* 0x000fce0008000f00 */
.L_x_187:
[----:B-1----:R1:W2:Y:S02]  /*9760*/  SYNCS.PHASECHK.TRANS64.TRYWAIT P0, [R0+URZ], R3 ;  /* 0x00000003000075a7 */ /* 0x0022a400080011ff */
[----:B--2---:R-:W-:Y:S05]  /*9770*/  @!P0 NANOSLEEP.SYNCS 0x989680 ;  /* 0x009896800000895d */ /* 0x004fea0003900000 */
[----:B------:R-:W2:Y:S02]  /*9780*/  @!P0 SYNCS.PHASECHK.TRANS64 P0, [R0+URZ], R3 ;  /* 0x00000003000085a7 */ /* 0x000ea400080010ff */
[----:B--2---:R-:W-:Y:S05]  /*9790*/  @!P0 BRA `(.L_x_187) ;  /* 0xfffffffc00f08947 */ /* 0x004fea000383ffff */
[----:B------:R-:W-:Y:S05]  /*97a0*/  BRA `(.L_x_188) ;  /* 0xffffffa4007c7947 */ /* 0x000fea000383ffff */
.L_x_65:
[----:B------:R-:W-:-:S07]  /*97b0*/  MOV R0, UR4 ;  /* 0x0000000400007c02 */ /* 0x000fce0008000f00 */
.L_x_189:
[----:B-1----:R1:W2:Y:S02]  /*97c0*/  SYNCS.PHASECHK.TRANS64.TRYWAIT P0, [R0+URZ], R3 ;  /* 0x00000003000075a7 */ /* 0x0022a400080011ff */
[----:B--2---:R-:W-:Y:S05]  /*97d0*/  @!P0 NANOSLEEP.SYNCS 0x989680 ;  /* 0x009896800000895d */ /* 0x004fea0003900000 */
[----:B------:R-:W2:Y:S02]  /*97e0*/  @!P0 SYNCS.PHASECHK.TRANS64 P0, [R0+URZ], R3 ;  /* 0x00000003000085a7 */ /* 0x000ea400080010ff */
[----:B--2---:R-:W-:Y:S05]  /*97f0*/  @!P0 BRA `(.L_x_189) ;  /* 0xfffffffc00f08947 */ /* 0x004fea000383ffff */
[----:B------:R-:W-:Y:S05]  /*9800*/  BRA `(.L_x_190) ;  /* 0xffffffa400887947 */ /* 0x000fea000383ffff */
.L_x_68:
[----:B------:R-:W-:-:S07]  /*9810*/  MOV R4, UR46 ;  /* 0x0000002e00047c02 */ /* 0x000fce0008000f00 */
.L_x_191:
[----:B--2---:R2:W3:Y:S02]  /*9820*/  SYNCS.PHASECHK.TRANS64.TRYWAIT P1, [R4+URZ+0x1e8], R7 ;  /* 0x0001e807040075a7 */ /* 0x0044e400080211ff */
[----:B---3--:R-:W-:Y:S05]  /*9830*/  @!P1 NANOSLEEP.SYNCS 0x989680 ;  /* 0x009896800000995d */ /* 0x008fea0003900000 */
[----:B------:R-:W3:Y:S02]  /*9840*/  @!P1 SYNCS.PHASECHK.TRANS64 P1, [R4+URZ+0x1e8], R7 ;  /* 0x0001e807040095a7 */ /* 0x000ee400080210ff */
[----:B---3--:R-:W-:Y:S05]  /*9850*/  @!P1 BRA `(.L_x_191) ;  /* 0xfffffffc00f09947 */ /* 0x008fea000383ffff */
[----:B------:R-:W-:Y:S05]  /*9860*/  BRA `(.L_x_192) ;  /* 0xffffffa400ec7947 */ /* 0x000fea000383ffff */
.L_x_69:
[----:B--2---:R-:W-:-:S07]  /*9870*/  MOV R4, UR46 ;  /* 0x0000002e00047c02 */ /* 0x004fce0008000f00 */
.L_x_193:
[----:B--2---:R2:W3:Y:S02]  /*9880*/  SYNCS.PHASECHK.TRANS64.TRYWAIT P1, [R4+URZ+0x1e0], R5 ;  /* 0x0001e005040075a7 */ /* 0x0044e400080211ff */
[----:B---3--:R-:W-:Y:S05]  /*9890*/  @!P1 NANOSLEEP.SYNCS 0x989680 ;  /* 0x009896800000995d */ /* 0x008fea0003900000 */
[----:B------:R-:W3:Y:S02]  /*98a0*/  @!P1 SYNCS.PHASECHK.TRANS64 P1, [R4+URZ+0x1e0], R5 ;  /* 0x0001e005040095a7 */ /* 0x000ee400080210ff */
[----:B---3--:R-:W-:Y:S05]  /*98b0*/  @!P1 BRA `(.L_x_193) ;  /* 0xfffffffc00f09947 */ /* 0x008fea000383ffff */
[----:B------:R-:W-:Y:S05]  /*98c0*/  BRA `(.L_x_194) ;  /* 0xffffffa400f47947 */ /* 0x000fea000383ffff */
.L_x_77:
[----:B------:R-:W-:-:S07]  /*98d0*/  MOV R0, UR7 ;  /* 0x0000000700007c02 */ /* 0x000fce0008000f00 */
.L_x_195:
[----:B---3--:R3:W4:Y:S02]  /*98e0*/  SYNCS.PHASECHK.TRANS64.TRYWAIT P0, [R0+URZ+0x1e0], R3 ;  /* 0x0001e003000075a7 */ /* 0x00872400080011ff */
[----:B----4-:R-:W-:Y:S05]  /*98f0*/  @!P0 NANOSLEEP.SYNCS 0x989680 ;  /* 0x009896800000895d */ /* 0x010fea0003900000 */
[----:B------:R-:W4:Y:S02]  /*9900*/  @!P0 SYNCS.PHASECHK.TRANS64 P0, [R0+URZ+0x1e0], R3 ;  /* 0x0001e003000085a7 */ /* 0x000f2400080010ff */
[----:B----4-:R-:W-:Y:S05]  /*9910*/  @!P0 BRA `(.L_x_195) ;  /* 0xfffffffc00f08947 */ /* 0x010fea000383ffff */
[----:B------:R-:W-:Y:S05]  /*9920*/  BRA `(.L_x_196) ;  /* 0xffffffac00687947 */ /* 0x000fea000383ffff */
.L_x_78:
[----:B------:R-:W-:-:S07]  /*9930*/  MOV R0, UR9 ;  /* 0x0000000900007c02 */ /* 0x000fce0008000f00 */
.L_x_197:
[----:B--2---:R2:W3:Y:S02]  /*9940*/  SYNCS.PHASECHK.TRANS64.TRYWAIT P0, [R0+URZ+0x200], R3 ;  /* 0x00020003000075a7 */ /* 0x0044e400080011ff */
[----:B---3--:R-:W-:Y:S05]  /*9950*/  @!P0 NANOSLEEP.SYNCS 0x989680 ;  /* 0x009896800000895d */ /* 0x008fea0003900000 */
[----:B------:R-:W3:Y:S02]  /*9960*/  @!P0 SYNCS.PHASECHK.TRANS64 P0, [R0+URZ+0x200], R3 ;  /* 0x00020003000085a7 */ /* 0x000ee400080010ff */
[----:B---3--:R-:W-:Y:S05]  /*9970*/  @!P0 BRA `(.L_x_197) ;  /* 0xfffffffc00f08947 */ /* 0x008fea000383ffff */
[----:B------:R-:W-:Y:S05]  /*9980*/  BRA `(.L_x_198) ;  /* 0xffffffac00807947 */ /* 0x000fea000383ffff */
.L_x_81:
[----:B--2---:R-:W-:Y:S07]  /*9990*/  MOV R0, UR8 ;  /* 0x0000000800007c02 */ /* 0x004fee0008000f00 */
.L_x_199:
[----:B--2---:R2:W3:Y:S02]  /*99a0*/  SYNCS.PHASECHK.TRANS64.TRYWAIT P0, [R0+URZ], R9 ;  /* 0x00000009000075a7 */ /* 0x0044e400080011ff */
[----:B---3--:R-:W-:Y:S05]  /*99b0*/  @!P0 NANOSLEEP.SYNCS 0x989680 ;  /* 0x009896800000895d */ /* 0x008fea0003900000 */
[----:B------:R-:W3:Y:S02]  /*99c0*/  @!P0 SYNCS.PHASECHK.TRANS64 P0, [R0+URZ], R9 ;  /* 0x00000009000085a7 */ /* 0x000ee400080010ff */
[----:B---3--:R-:W-:Y:S05]  /*99d0*/  @!P0 BRA `(.L_x_199) ;  /* 0xfffffffc00f08947 */ /* 0x008fea000383ffff */
[----:B------:R-:W-:Y:S05]  /*99e0*/  BRA `(.L_x_80) ;  /* 0xffffffac00b07947 */ /* 0x000fea000383ffff */
.L_x_84:
[----:B------:R-:W-:-:S07]  /*99f0*/  MOV R0, UR5 ;  /* 0x0000000500007c02 */ /* 0x000fce0008000f00 */
.L_x_200:
[----:B--2---:R2:W4:Y:S02]  /*9a00*/  SYNCS.PHASECHK.TRANS64.TRYWAIT P0, [R0+URZ], R3 ;  /* 0x00000003000075a7 */ /* 0x00452400080011ff */
[----:B----4-:R-:W-:Y:S05]  /*9a10*/  @!P0 NANOSLEEP.SYNCS 0x989680 ;  /* 0x009896800000895d */ /* 0x010fea0003900000 */
[----:B------:R-:W4:Y:S02]  /*9a20*/  @!P0 SYNCS.PHASECHK.TRANS64 P0, [R0+URZ], R3 ;  /* 0x00000003000085a7 */ /* 0x000f2400080010ff */
[----:B----4-:R-:W-:Y:S05]  /*9a30*/  @!P0 BRA `(.L_x_200) ;  /* 0xfffffffc00f08947 */ /* 0x010fea000383ffff */
[----:B------:R-:W-:Y:S05]  /*9a40*/  BRA `(.L_x_201) ;  /* 0xffffffb000747947 */ /* 0x000fea000383ffff */
.L_x_85:
[----:B------:R-:W-:-:S07]  /*9a50*/  MOV R0, UR6 ;  /* 0x0000000600007c02 */ /* 0x000fce0008000f00 */
.L_x_202:
[----:B--2---:R2:W4:Y:S02]  /*9a60*/  SYNCS.PHASECHK.TRANS64.TRYWAIT P0, [R0+URZ], R3 ;  /* 0x00000003000075a7 */ /* 0x00452400080011ff */
[----:B----4-:R-:W-:Y:S05]  /*9a70*/  @!P0 NANOSLEEP.SYNCS 0x989680 ;  /* 0x009896800000895d */ /* 0x010fea0003900000 */
[----:B------:R-:W4:Y:S02]  /*9a80*/  @!P0 SYNCS.PHASECHK.TRANS64 P0, [R0+URZ], R3 ;  /* 0x00000003000085a7 */ /* 0x000f2400080010ff */
[----:B----4-:R-:W-:Y:S05]  /*9a90*/  @!P0 BRA `(.L_x_202) ;  /* 0xfffffffc00f08947 */ /* 0x010fea000383ffff */
[----:B------:R-:W-:Y:S05]  /*9aa0*/  BRA `(.L_x_203) ;  /* 0xffffffb000807947 */ /* 0x000fea000383ffff */
.L_x_90:
[----:B------:R-:W-:Y:S07]  /*9ab0*/  MOV R3, UR17 ;  /* 0x0000001100037c02 */ /* 0x000fee0008000f00 */
.L_x_204:
[----:B---3--:R3:W1:Y:S02]  /*9ac0*/  SYNCS.PHASECHK.TRANS64.TRYWAIT P2, [R3+URZ+0x1e0], R0 ;  /* 0x0001e000030075a7 */ /* 0x00866400080411ff */
[----:B-1----:R-:W-:Y:S05]  /*9ad0*/  @!P2 NANOSLEEP.SYNCS 0x989680 ;  /* 0x009896800000a95d */ /* 0x002fea0003900000 */
[----:B------:R-:W1:Y:S02]  /*9ae0*/  @!P2 SYNCS.PHASECHK.TRANS64 P2, [R3+URZ+0x1e0], R0 ;  /* 0x0001e0000300a5a7 */ /* 0x000e6400080410ff */
[----:B-1----:R-:W-:Y:S05]  /*9af0*/  @!P2 BRA `(.L_x_204) ;  /* 0xfffffffc00f0a947 */ /* 0x002fea000383ffff */
[----:B------:R-:W-:Y:S05]  /*9b00*/  BRA `(.L_x_205) ;  /* 0xffffffb800707947 */ /* 0x000fea000383ffff */
.L_x_93:
[----:B------:R-:W-:Y:S07]  /*9b10*/  MOV R0, UR17 ;  /* 0x0000001100007c02 */ /* 0x000fee0008000f00 */
.L_x_206:
[----:B--2---:R2:W3:Y:S02]  /*9b20*/  SYNCS.PHASECHK.TRANS64.TRYWAIT P0, [R0+URZ+0x1d8], R3 ;  /* 0x0001d803000075a7 */ /* 0x0044e400080011ff */
[----:B---3--:R-:W-:Y:S05]  /*9b30*/  @!P0 NANOSLEEP.SYNCS 0x989680 ;  /* 0x009896800000895d */ /* 0x008fea0003900000 */
[----:B------:R-:W3:Y:S02]  /*9b40*/  @!P0 SYNCS.PHASECHK.TRANS64 P0, [R0+URZ+0x1d8], R3 ;  /* 0x0001d803000085a7 */ /* 0x000ee400080010ff */
[----:B---3--:R-:W-:Y:S05]  /*9b50*/  @!P0 BRA `(.L_x_206) ;  /* 0xfffffffc00f08947 */ /* 0x008fea000383ffff */
[----:B------:R-:W-:Y:S05]  /*9b60*/  BRA `(.L_x_92) ;  /* 0xffffffbc00807947 */ /* 0x000fea000383ffff */
.L_x_96:
[----:B------:R-:W-:Y:S07]  /*9b70*/  MOV R0, UR22 ;  /* 0x0000001600007c02 */ /* 0x000fee0008000f00 */
.L_x_207:
[----:B--2---:R2:W3:Y:S02]  /*9b80*/  SYNCS.PHASECHK.TRANS64.TRYWAIT P0, [R0+URZ+0x1b8], R3 ;  /* 0x0001b803000075a7 */ /* 0x0044e400080011ff */
[----:B---3--:R-:W-:Y:S05]  /*9b90*/  @!P0 NANOSLEEP.SYNCS 0x989680 ;  /* 0x009896800000895d */ /* 0x008fea0003900000 */
[----:B------:R-:W3:Y:S02]  /*9ba0*/  @!P0 SYNCS.PHASECHK.TRANS64 P0, [R0+URZ+0x1b8], R3 ;  /* 0x0001b803000085a7 */ /* 0x000ee400080010ff */
[----:B---3--:R-:W-:Y:S05]  /*9bb0*/  @!P0 BRA `(.L_x_207) ;  /* 0xfffffffc00f08947 */ /* 0x008fea000383ffff */
[----:B------:R-:W-:Y:S05]  /*9bc0*/  BRA `(.L_x_208) ;  /* 0xffffffc000487947 */ /* 0x000fea000383ffff */
.L_x_97:
[----:B------:R-:W-:Y:S07]  /*9bd0*/  MOV R3, UR20 ;  /* 0x0000001400037c02 */ /* 0x000fee0008000f00 */
.L_x_209:
[----:B-1----:R1:W2:Y:S02]  /*9be0*/  SYNCS.PHASECHK.TRANS64.TRYWAIT P0, [R3+URZ+0x1b8], R12 ;  /* 0x0001b80c030075a7 */ /* 0x0022a400080011ff */
[----:B--2---:R-:W-:Y:S05]  /*9bf0*/  @!P0 NANOSLEEP.SYNCS 0x989680 ;  /* 0x009896800000895d */ /* 0x004fea0003900000 */
[----:B------:R-:W2:Y:S02]  /*9c00*/  @!P0 SYNCS.PHASECHK.TRANS64 P0, [R3+URZ+0x1b8], R12 ;  /* 0x0001b80c030085a7 */ /* 0x000ea400080010ff */
[----:B--2---:R-:W-:Y:S05]  /*9c10*/  @!P0 BRA `(.L_x_209) ;  /* 0xfffffffc00f08947 */ /* 0x004fea000383ffff */
[----:B------:R-:W-:Y:S05]  /*9c20*/  BRA `(.L_x_210) ;  /* 0xffffffc000e87947 */ /* 0x000fea000383ffff */
.L_x_99:
[----:B------:R-:W-:-:S07]  /*9c30*/  MOV R0, UR4 ;  /* 0x0000000400007c02 */ /* 0x000fce0008000f00 */
.L_x_211:
[----:B-1----:R1:W3:Y:S02]  /*9c40*/  SYNCS.PHASECHK.TRANS64.TRYWAIT P0, [R0+URZ], R3 ;  /* 0x00000003000075a7 */ /* 0x0022e400080011ff */
[----:B---3--:R-:W-:Y:S05]  /*9c50*/  @!P0 NANOSLEEP.SYNCS 0x989680 ;  /* 0x009896800000895d */ /* 0x008fea0003900000 */
[----:B------:R-:W3:Y:S02]  /*9c60*/  @!P0 SYNCS.PHASECHK.TRANS64 P0, [R0+URZ], R3 ;  /* 0x00000003000085a7 */ /* 0x000ee400080010ff */
[----:B---3--:R-:W-:Y:S05]  /*9c70*/  @!P0 BRA `(.L_x_211) ;  /* 0xfffffffc00f08947 */ /* 0x008fea000383ffff */
[----:B------:R-:W-:Y:S05]  /*9c80*/  BRA `(.L_x_212) ;  /* 0xffffffc400647947 */ /* 0x000fea000383ffff */
.L_x_100:
[----:B------:R-:W-:-:S07]  /*9c90*/  MOV R0, UR4 ;  /* 0x0000000400007c02 */ /* 0x000fce0008000f00 */
.L_x_213:
[----:B-1----:R1:W3:Y:S02]  /*9ca0*/  SYNCS.PHASECHK.TRANS64.TRYWAIT P0, [R0+URZ], R3 ;  /* 0x00000003000075a7 */ /* 0x0022e400080011ff */
[----:B---3--:R-:W-:Y:S05]  /*9cb0*/  @!P0 NANOSLEEP.SYNCS 0x989680 ;  /* 0x009896800000895d */ /* 0x008fea0003900000 */
[----:B------:R-:W3:Y:S02]  /*9cc0*/  @!P0 SYNCS.PHASECHK.TRANS64 P0, [R0+URZ], R3 ;  /* 0x00000003000085a7 */ /* 0x000ee400080010ff */
[----:B---3--:R-:W-:Y:S05]  /*9cd0*/  @!P0 BRA `(.L_x_213) ;  /* 0xfffffffc00f08947 */ /* 0x008fea000383ffff */
[----:B------:R-:W-:Y:S05]  /*9ce0*/  BRA `(.L_x_214) ;  /* 0xffffffc400707947 */ /* 0x000fea000383ffff */
.L_x_102:
[----:B------:R-:W-:Y:S07]  /*9cf0*/  MOV R0, UR51 ;  /* 0x0000003300007c02 */ /* 0x000fee0008000f00 */
.L_x_215:
[----:B--2---:R2:W4:Y:S02]  /*9d00*/  SYNCS.PHASECHK.TRANS64.TRYWAIT P0, [R0+URZ+0x1e0], R3 ;  /* 0x0001e003000075a7 */ /* 0x00452400080011ff */
[----:B----4-:R-:W-:Y:S05]  /*9d10*/  @!P0 NANOSLEEP.SYNCS 0x989680 ;  /* 0x009896800000895d */ /* 0x010fea0003900000 */
[----:B------:R-:W4:Y:S02]  /*9d20*/  @!P0 SYNCS.PHASECHK.TRANS64 P0, [R0+URZ+0x1e0], R3 ;  /* 0x0001e003000085a7 */ /* 0x000f2400080010ff */
[----:B----4-:R-:W-:Y:S05]  /*9d30*/  @!P0 BRA `(.L_x_215) ;  /* 0xfffffffc00f08947 */ /* 0x010fea000383ffff */
[----:B------:R-:W-:Y:S05]  /*9d40*/  BRA `(.L_x_216) ;  /* 0xffffffc8006c7947 */ /* 0x000fea000383ffff */
.L_x_112:
[----:B-1----:R1:W3:Y:S02]  /*9d50*/  SYNCS.PHASECHK.TRANS64.TRYWAIT P1, [R0+URZ+0x1a0], R7 ;  /* 0x0001a007000075a7 */ /* 0x0022e400080211ff */
[----:B---3--:R-:W-:Y:S05]  /*9d60*/  @!P1 NANOSLEEP.SYNCS 0x989680 ;  /* 0x009896800000995d */ /* 0x008fea0003900000 */
[----:B------:R-:W3:Y:S02]  /*9d70*/  @!P1 SYNCS.PHASECHK.TRANS64 P1, [R0+URZ+0x1a0], R7 ;  /* 0x0001a007000095a7 */ /* 0x000ee400080210ff */
[----:B---3--:R-:W-:Y:S05]  /*9d80*/  @!P1 BRA `(.L_x_112) ;  /* 0xfffffffc00f09947 */ /* 0x008fea000383ffff */
[----:B------:R-:W-:Y:S05]  /*9d90*/  BRA `(.L_x_111) ;  /* 0xffffffd800b07947 */ /* 0x000fea000383ffff */
.L_x_114:
[----:B-1----:R1:W4:Y:S02]  /*9da0*/  SYNCS.PHASECHK.TRANS64.TRYWAIT P1, [R84+URZ+0x1f0], R3 ;  /* 0x0001f003540075a7 */ /* 0x00232400080211ff */
[----:B----4-:R-:W-:Y:S05]  /*9db0*/  @!P1 NANOSLEEP.SYNCS 0x989680 ;  /* 0x009896800000995d */ /* 0x010fea0003900000 */
[----:B------:R-:W4:Y:S02]  /*9dc0*/  @!P1 SYNCS.PHASECHK.TRANS64 P1, [R84+URZ+0x1f0], R3 ;  /* 0x0001f003540095a7 */ /* 0x000f2400080210ff */
[----:B----4-:R-:W-:Y:S05]  /*9dd0*/  @!P1 BRA `(.L_x_114) ;  /* 0xfffffffc00f09947 */ /* 0x010fea000383ffff */
[----:B------:R-:W-:Y:S05]  /*9de0*/  BRA `(.L_x_113) ;  /* 0xffffffd800fc7947 */ /* 0x000fea000383ffff */
.L_x_125:
[----:B--2---:R2:W3:Y:S02]  /*9df0*/  SYNCS.PHASECHK.TRANS64.TRYWAIT P1, [R3+URZ+0x1a0], R0 ;  /* 0x0001a000030075a7 */ /* 0x0044e400080211ff */
[----:B---3--:R-:W-:Y:S05]  /*9e00*/  @!P1 NANOSLEEP.SYNCS 0x989680 ;  /* 0x009896800000995d */ /* 0x008fea0003900000 */
[----:B------:R-:W3:Y:S02]  /*9e10*/  @!P1 SYNCS.PHASECHK.TRANS64 P1, [R3+URZ+0x1a0], R0 ;  /* 0x0001a000030095a7 */ /* 0x000ee400080210ff */
[----:B---3--:R-:W-:Y:S05]  /*9e20*/  @!P1 BRA `(.L_x_125) ;  /* 0xfffffffc00f09947 */ /* 0x008fea000383ffff */
[----:B------:R-:W-:Y:S05]  /*9e30*/  BRA `(.L_x_124) ;  /* 0xffffffe400107947 */ /* 0x000fea000383ffff */
        .weak           $__internal_0_$__cuda_sm10x_tcgen05_guardrail_trap_col_being_dealloced_not_returned_by_alloc
        .type           $__internal_0_$__cuda_sm10x_tcgen05_guardrail_trap_col_being_dealloced_not_returned_by_alloc,@function
        .size           $__internal_0_$__cuda_sm10x_tcgen05_guardrail_trap_col_being_dealloced_not_returned_by_alloc,($__internal_1_$__cuda_sm10x_tcgen05_guardrail_trap_phase_invalid_during_alloc - $__internal_0_$__cuda_sm10x_tcgen05_guardrail_trap_col_being_dealloced_not_returned_by_alloc)
$__internal_0_$__cuda_sm10x_tcgen05_guardrail_trap_col_being_dealloced_not_returned_by_alloc:
[----:B------:R-:W-:Y:S05]  /*9e40*/  BPT.TRAP 0x1 ;  /* 0x000000040000795c */ /* 0x000fea0000300000 */
[----:B------:R-:W-:-:S04]  /*9e50*/  HFMA2 R3, -RZ, RZ, 0, 0 ;  /* 0x00000000ff037431 */ /* 0x000fc800000001ff */
[----:B------:R-:W-:Y:S05]  /*9e60*/  RET.REL.NODEC R2 `(_ZN7cutlass13device_kernelINS_4conv6kernel13ConvUniversalINS1_16ConvProblemShapeILNS1_8OperatorE2ELi3EEENS1_10collective14CollectiveConvINS1_47MainloopSm100TmaUmmaWarpSpecializedImplicitGemmILS5_2ELi26ELi3ELi1ELi2EN4cute5tupleIJNSA_1CILi2EEENSC_ILi1EEESE_EEEEENSB_IJNSC_ILi64EEENSB_IJSH_EEENSB_IJNSC_ILi32EEEEEEEEENS_6half_tESM_NSA_8TiledMMAINSA_8MMA_AtomIJNSA_20SM100_MMA_F16BF16_SSISM_SM_fLi64ELi64ELNSA_4UMMA5MajorE1ELSR_1ELNSQ_7ScaleInE0ELSS_0EEEEEENSA_6LayoutINSB_IJSE_SE_SE_EEENSB_IJNSC_ILi0EEESX_SX_EEEEENSB_IJNSA_10UnderscoreES10_S10_EEEEENS7_6detail27Sm100ImplicitGemmTileTraitsINSA_13SM90_TMA_LOADENSA_14ComposedLayoutINSA_7SwizzleILi3ELi4ELi3EEENSA_18smem_ptr_flag_bitsILi16EEENSV_INSB_IJSH_NSC_ILi8EEEEEENSB_IJSE_SH_EEEEEEEvEENS14_INSA_30SM90_TMA_LOAD_IM2COL_MULTICASTES1F_vEEEENS_8epilogue10collective18CollectiveEpilogueINS1K_23Sm100TmaWarpSpecializedILi3ELi2ELi16ELb1ELb0EEEJSL_NSB_IJNSV_ISH_SE_EENSV_ISJ_SE_EEEEESM_NSB_IJlNSB_IJSE_lllEEESX_EEESM_S1T_NS1K_6fusion15FusionCallbacksIS1O_NS1U_17LinearCombinationISM_fSM_fLNS_15FloatRoundStyleE2EEESL_S1R_JEEENSA_5SM1004TMEM4LOAD26SM100_TMEM_LOAD_16dp256b4xES15_NS16_INS17_ILi2ELi4ELi3EEES1A_NSV_INSB_IJS1B_SJ_EEENSB_IJSJ_SE_EEEEEEENSA_17SM75_U32x4_LDSM_NENSA_14SM90_TMA_STOREES28_NSA_17SM90_U32x4_STSM_NENSA_39AutoVectorizingCopyWithAssumedAlignmentILi128EEEEEEvvEEEEvNT_6ParamsE) ;  /* 0xffffff6002647950 */ /* 0x000fea0003c3ffff */
        .weak           $__internal_1_$__cuda_sm10x_tcgen05_guardrail_trap_phase_invalid_during_alloc
        .type           $__internal_1_$__cuda_sm10x_tcgen05_guardrail_trap_phase_invalid_during_alloc,@function
        .size           $__internal_1_$__cuda_sm10x_tcgen05_guardrail_trap_phase_invalid_during_alloc,($__internal_2_$__cuda_sm10x_tcgen05_guardrail_trap_unallocated_columns_being_dealloced - $__internal_1_$__cuda_sm10x_tcgen05_guardrail_trap_phase_invalid_during_alloc)
$__internal_1_$__cuda_sm10x_tcgen05_guardrail_trap_phase_invalid_during_alloc:
[----:B------:R-:W-:Y:S05]  /*9e70*/  BPT.TRAP 0x1 ;  /* 0x000000040000795c */ /* 0x000fea0000300000 */
[----:B------:R-:W-:-:S04]  /*9e80*/  MOV R3, 0x0 ;  /* 0x0000000000037802 */ /* 0x000fc80000000f00 */
[----:B------:R-:W-:Y:S05]  /*9e90*/  RET.REL.NODEC R2 `(_ZN7cutlass13device_kernelINS_4conv6kernel13ConvUniversalINS1_16ConvProblemShapeILNS1_8OperatorE2ELi3EEENS1_10collective14CollectiveConvINS1_47MainloopSm100TmaUmmaWarpSpecializedImplicitGemmILS5_2ELi26ELi3ELi1ELi2EN4cute5tupleIJNSA_1CILi2EEENSC_ILi1EEESE_EEEEENSB_IJNSC_ILi64EEENSB_IJSH_EEENSB_IJNSC_ILi32EEEEEEEEENS_6half_tESM_NSA_8TiledMMAINSA_8MMA_AtomIJNSA_20SM100_MMA_F16BF16_SSISM_SM_fLi64ELi64ELNSA_4UMMA5MajorE1ELSR_1ELNSQ_7ScaleInE0ELSS_0EEEEEENSA_6LayoutINSB_IJSE_SE_SE_EEENSB_IJNSC_ILi0EEESX_SX_EEEEENSB_IJNSA_10UnderscoreES10_S10_EEEEENS7_6detail27Sm100ImplicitGemmTileTraitsINSA_13SM90_TMA_LOADENSA_14ComposedLayoutINSA_7SwizzleILi3ELi4ELi3EEENSA_18smem_ptr_flag_bitsILi16EEENSV_INSB_IJSH_NSC_ILi8EEEEEENSB_IJSE_SH_EEEEEEEvEENS14_INSA_30SM90_TMA_LOAD_IM2COL_MULTICASTES1F_vEEEENS_8epilogue10collective18CollectiveEpilogueINS1K_23Sm100TmaWarpSpecializedILi3ELi2ELi16ELb1ELb0EEEJSL_NSB_IJNSV_ISH_SE_EENSV_ISJ_SE_EEEEESM_NSB_IJlNSB_IJSE_lllEEESX_EEESM_S1T_NS1K_6fusion15FusionCallbacksIS1O_NS1U_17LinearCombinationISM_fSM_fLNS_15FloatRoundStyleE2EEESL_S1R_JEEENSA_5SM1004TMEM4LOAD26SM100_TMEM_LOAD_16dp256b4xES15_NS16_INS17_ILi2ELi4ELi3EEES1A_NSV_INSB_IJS1B_SJ_EEENSB_IJSJ_SE_EEEEEEENSA_17SM75_U32x4_LDSM_NENSA_14SM90_TMA_STOREES28_NSA_17SM90_U32x4_STSM_NENSA_39AutoVectorizingCopyWithAssumedAlignmentILi128EEEEEEvvEEEEvNT_6ParamsE) ;  /* 0xffffff6002587950 */ /* 0x000fea0003c3ffff */
        .weak           $__internal_2_$__cuda_sm10x_tcgen05_guardrail_trap_unallocated_columns_being_dealloced
        .type           $__internal_2_$__cuda_sm10x_tcgen05_guardrail_trap_unallocated_columns_being_dealloced,@function
        .size           $__internal_2_$__cuda_sm10x_tcgen05_guardrail_trap_unallocated_columns_being_dealloced,(.L_x_218 - $__internal_2_$__cuda_sm10x_tcgen05_guardrail_trap_unallocated_columns_being_dealloced)
$__internal_2_$__cuda_sm10x_tcgen05_guardrail_trap_unallocated_columns_being_dealloced:
[----:B------:R-:W-:Y:S05]  /*9ea0*/  BPT.TRAP 0x1 ;  /* 0x000000040000795c */ /* 0x000fea0000300000 */
[----:B------:R-:W-:-:S04]  /*9eb0*/  HFMA2 R3, -RZ, RZ, 0, 0 ;  /* 0x00000000ff037431 */ /* 0x000fc800000001ff */
[----:B------:R-:W-:Y:S05]  /*9ec0*/  RET.REL.NODEC R2 `(_ZN7cutlass13device_kernelINS_4conv6kernel13ConvUniversalINS1_16ConvProblemShapeILNS1_8OperatorE2ELi3EEENS1_10collective14CollectiveConvINS1_47MainloopSm100TmaUmmaWarpSpecializedImplicitGemmILS5_2ELi26ELi3ELi1ELi2EN4cute5tupleIJNSA_1CILi2EEENSC_ILi1EEESE_EEEEENSB_IJNSC_ILi64EEENSB_IJSH_EEENSB_IJNSC_ILi32EEEEEEEEENS_6half_tESM_NSA_8TiledMMAINSA_8MMA_AtomIJNSA_20SM100_MMA_F16BF16_SSISM_SM_fLi64ELi64ELNSA_4UMMA5MajorE1ELSR_1ELNSQ_7ScaleInE0ELSS_0EEEEEENSA_6LayoutINSB_IJSE_SE_SE_EEENSB_IJNSC_ILi0EEESX_SX_EEEEENSB_IJNSA_10UnderscoreES10_S10_EEEEENS7_6detail27Sm100ImplicitGemmTileTraitsINSA_13SM90_TMA_LOADENSA_14ComposedLayoutINSA_7SwizzleILi3ELi4ELi3EEENSA_18smem_ptr_flag_bitsILi16EEENSV_INSB_IJSH_NSC_ILi8EEEEEENSB_IJSE_SH_EEEEEEEvEENS14_INSA_30SM90_TMA_LOAD_IM2COL_MULTICASTES1F_vEEEENS_8epilogue10collective18CollectiveEpilogueINS1K_23Sm100TmaWarpSpecializedILi3ELi2ELi16ELb1ELb0EEEJSL_NSB_IJNSV_ISH_SE_EENSV_ISJ_SE_EEEEESM_NSB_IJlNSB_IJSE_lllEEESX_EEESM_S1T_NS1K_6fusion15FusionCallbacksIS1O_NS1U_17LinearCombinationISM_fSM_fLNS_15FloatRoundStyleE2EEESL_S1R_JEEENSA_5SM1004TMEM4LOAD26SM100_TMEM_LOAD_16dp256b4xES15_NS16_INS17_ILi2ELi4ELi3EEES1A_NSV_INSB_IJS1B_SJ_EEENSB_IJSJ_SE_EEEEEEENSA_17SM75_U32x4_LDSM_NENSA_14SM90_TMA_STOREES28_NSA_17SM90_U32x4_STSM_NENSA_39AutoVectorizingCopyWithAssumedAlignmentILi128EEEEEEvvEEEEvNT_6ParamsE) ;  /* 0xffffff60024c7950 */ /* 0x000fea0003c3ffff */
.L_x_217:
[----:B------:R-:W-:-:S00]  /*9ed0*/  BRA `(.L_x_217) ;  /* 0xfffffffc00fc7947 */ /* 0x000fc0000383ffff */
[----:B------:R-:W-:-:S00]  /*9ee0*/  NOP ;  /* 0x0000000000007918 */ /* 0x000fc00000000000 */
        /* <DEDUP_REMOVED lines=9> */
.L_x_218:


//--------------------- .nv.global.init           --------------------------
	.section	.nv.global.init,"aw",@progbits
.nv.global.init:
	.type		$str$29,@object
	.size		$str$29,($str$30 - $str$29)
$str$29:
        /*0000*/ 	.byte	0x28, 0x61, 0x64, 0x64, 0x72, 0x65, 0x73, 0x73, 0x20, 0x26, 0x20, 0x6d, 0x61, 0x73, 0x6b, 0x29
        /*0010*/ 	.byte	0x20, 0x3d, 0x3d, 0x20, 0x30, 0x00
	.type		$str$30,@object
	.size		$str$30,($str$28 - $str$30)
$str$30:
        /*0016*/ 	.byte	0x2f, 0x74, 0x6d, 0x70, 0x2f, 0x63, 0x75, 0x74, 0x6c, 0x61, 0x73, 0x73, 0x5f, 0x73, 0x77, 0x65
        /*0026*/ 	.byte	0x65, 0x70, 0x5f, 0x73, 0x72, 0x63, 0x2f, 0x69, 0x6e, 0x63, 0x6c, 0x75, 0x64, 0x65, 0x2f, 0x63
        /*0036*/ 	.byte	0x75, 0x74, 0x65, 0x2f, 0x70, 0x6f, 0x69, 0x6e, 0x74, 0x65, 0x72, 0x5f, 0x66, 0x6c, 0x61, 0x67
        /*0046*/ 	.byte	0x67, 0x65, 0x64, 0x2e, 0x68, 0x70, 0x70, 0x00
	.type		$str$28,@object
	.size		$str$28,($str$27 - $str$28)
$str$28:
        /*004e*/ 	.byte	0x2f, 0x74, 0x6d, 0x70, 0x2f, 0x63, 0x75, 0x74, 0x6c, 0x61, 0x73, 0x73, 0x5f, 0x73, 0x77, 0x65
        /*005e*/ 	.byte	0x65, 0x70, 0x5f, 0x73, 0x72, 0x63, 0x2f, 0x69, 0x6e, 0x63, 0x6c, 0x75, 0x64, 0x65, 0x2f, 0x63
        /*006e*/ 	.byte	0x75, 0x74, 0x65, 0x2f, 0x61, 0x74, 0x6f, 0x6d, 0x2f, 0x63, 0x6f, 0x70, 0x79, 0x5f, 0x74, 0x72
        /*007e*/ 	.byte	0x61, 0x69, 0x74, 0x73, 0x5f, 0x73, 0x6d, 0x31, 0x30, 0x30, 0x2e, 0x68, 0x70, 0x70, 0x00
	.type		$str$27,@object
	.size		$str$27,(__unnamed_1 - $str$27)
$str$27:
        /*008d*/ 	.byte	0x28, 0x28, 0x75, 0x69, 0x6e, 0x74, 0x33, 0x32, 0x5f, 0x74, 0x28, 0x74, 0x68, 0x72, 0x65, 0x61
        /*009d*/ 	.byte	0x64, 0x49, 0x64, 0x78, 0x2e, 0x78, 0x29, 0x20, 0x2f, 0x20, 0x33, 0x32, 0x29, 0x20, 0x25, 0x20
        /*00ad*/ 	.byte	0x34, 0x29, 0x20, 0x3d, 0x3d, 0x20, 0x28, 0x28, 0x28, 0x74, 0x6d, 0x65, 0x6d, 0x5f, 0x61, 0x64
        /*00bd*/ 	.byte	0x64, 0x72, 0x20, 0x3e, 0x3e, 0x20, 0x31, 0x36, 0x29, 0x20, 0x2f, 0x20, 0x33, 0x32, 0x29, 0x20
        /*00cd*/ 	.byte	0x25, 0x20, 0x34, 0x29, 0x00
	.type		__unnamed_1,@object
	.size		__unnamed_1,(__unnamed_2 - __unnamed_1)
__unnamed_1:
        /*00d2*/ 	.byte	0x61, 0x75, 0x74, 0x6f, 0x20, 0x63, 0x75, 0x74, 0x65, 0x3a, 0x3a, 0x61, 0x73, 0x5f, 0x70, 0x6f
        /* <DEDUP_REMOVED lines=24> */
        /*0262*/ 	.byte	0x3e, 0x3e, 0x3e, 0x5d, 0x00
	.type		__unnamed_2,@object
	.size		__unnamed_2,(.L_2 - __unnamed_2)
__unnamed_2:
        /* <DEDUP_REMOVED lines=46> */
.L_2:


//--------------------- .nv.shared._ZN7cutlass13device_kernelINS_4conv6kernel13ConvUniversalINS1_16ConvProblemShapeILNS1_8OperatorE2ELi3EEENS1_10collective14CollectiveConvINS1_47MainloopSm100TmaUmmaWarpSpecializedImplicitGemmILS5_2ELi26ELi3ELi1ELi2EN4cute5tupleIJNSA_1CILi2EEENSC_ILi1EEESE_EEEEENSB_IJNSC_ILi64EEENSB_IJSH_EEENSB_IJNSC_ILi32EEEEEEEEENS_6half_tESM_NSA_8TiledMMAINSA_8MMA_AtomIJNSA_20SM100_MMA_F16BF16_SSISM_SM_fLi64ELi64ELNSA_4UMMA5MajorE1ELSR_1ELNSQ_7ScaleInE0ELSS_0EEEEEENSA_6LayoutINSB_IJSE_SE_SE_EEENSB_IJNSC_ILi0EEESX_SX_EEEEENSB_IJNSA_10UnderscoreES10_S10_EEEEENS7_6detail27Sm100ImplicitGemmTileTraitsINSA_13SM90_TMA_LOADENSA_14ComposedLayoutINSA_7SwizzleILi3ELi4ELi3EEENSA_18smem_ptr_flag_bitsILi16EEENSV_INSB_IJSH_NSC_ILi8EEEEEENSB_IJSE_SH_EEEEEEEvEENS14_INSA_30SM90_TMA_LOAD_IM2COL_MULTICASTES1F_vEEEENS_8epilogue10collective18CollectiveEpilogueINS1K_23Sm100TmaWarpSpecializedILi3ELi2ELi16ELb1ELb0EEEJSL_NSB_IJNSV_ISH_SE_EENSV_ISJ_SE_EEEEESM_NSB_IJlNSB_IJSE_lllEEESX_EEESM_S1T_NS1K_6fusion15FusionCallbacksIS1O_NS1U_17LinearCombinationISM_fSM_fLNS_15FloatRoundStyleE2EEESL_S1R_JEEENSA_5SM1004TMEM4LOAD26SM100_TMEM_LOAD_16dp256b4xES15_NS16_INS17_ILi2ELi4ELi3EEES1A_NSV_INSB_IJS1B_SJ_EEENSB_IJSJ_SE_EEEEEEENSA_17SM75_U32x4_LDSM_NENSA_14SM90_TMA_STOREES28_NSA_17SM90_U32x4_STSM_NENSA_39AutoVectorizingCopyWithAssumedAlignmentILi128EEEEEEvvEEEEvNT_6ParamsE --------------------------
	.section	.nv.shared._ZN7cutlass13device_kernelINS_4conv6kernel13ConvUniversalINS1_16ConvProblemShapeILNS1_8OperatorE2ELi3EEENS1_10collective14CollectiveConvINS1_47MainloopSm100TmaUmmaWarpSpecializedImplicitGemmILS5_2ELi26ELi3ELi1ELi2EN4cute5tupleIJNSA_1CILi2EEENSC_ILi1EEESE_EEEEENSB_IJNSC_ILi64EEENSB_IJSH_EEENSB_IJNSC_ILi32EEEEEEEEENS_6half_tESM_NSA_8TiledMMAINSA_8MMA_AtomIJNSA_20SM100_MMA_F16BF16_SSISM_SM_fLi64ELi64ELNSA_4UMMA5MajorE1ELSR_1ELNSQ_7ScaleInE0ELSS_0EEEEEENSA_6LayoutINSB_IJSE_SE_SE_EEENSB_IJNSC_ILi0EEESX_SX_EEEEENSB_IJNSA_10UnderscoreES10_S10_EEEEENS7_6detail27Sm100ImplicitGemmTileTraitsINSA_13SM90_TMA_LOADENSA_14ComposedLayoutINSA_7SwizzleILi3ELi4ELi3EEENSA_18smem_ptr_flag_bitsILi16EEENSV_INSB_IJSH_NSC_ILi8EEEEEENSB_IJSE_SH_EEEEEEEvEENS14_INSA_30SM90_TMA_LOAD_IM2COL_MULTICASTES1F_vEEEENS_8epilogue10collective18CollectiveEpilogueINS1K_23Sm100TmaWarpSpecializedILi3ELi2ELi16ELb1ELb0EEEJSL_NSB_IJNSV_ISH_SE_EENSV_ISJ_SE_EEEEESM_NSB_IJlNSB_IJSE_lllEEESX_EEESM_S1T_NS1K_6fusion15FusionCallbacksIS1O_NS1U_17LinearCombinationISM_fSM_fLNS_15FloatRoundStyleE2EEESL_S1R_JEEENSA_5SM1004TMEM4LOAD26SM100_TMEM_LOAD_16dp256b4xES15_NS16_INS17_ILi2ELi4ELi3EEES1A_NSV_INSB_IJS1B_SJ_EEENSB_IJSJ_SE_EEEEEEENSA_17SM75_U32x4_LDSM_NENSA_14SM90_TMA_STOREES28_NSA_17SM90_U32x4_STSM_NENSA_39AutoVectorizingCopyWithAssumedAlignmentILi128EEEEEEvvEEEEvNT_6ParamsE,"aw",@nobits
	.sectionflags	@""
	.align	16
	.zero		1024


//--------------------- .nv.shared.reserved.0     --------------------------
	.section	.nv.shared.reserved.0,"aw",@nobits
	.weak		__nv_reservedSMEM_offset_0_alias
	.size		__nv_reservedSMEM_offset_0_alias, 0, 64
	.other		__nv_reservedSMEM_offset_0_alias,@"STO_CUDA_RESERVED_SHARED STV_DEFAULT"
__nv_reservedSMEM_offset_0_alias:
	.zero		0
.nv.shared.reserved.0:
	.zero		64
	.weak		__nv_reservedSMEM_tcgen05_partition
	.type		__nv_reservedSMEM_tcgen05_partition,@object
	.size		__nv_reservedSMEM_tcgen05_partition,(.L_0 - __nv_reservedSMEM_tcgen05_partition)
__nv_reservedSMEM_tcgen05_partition:
	.zero		32
.L_0:


//--------------------- .nv.global                --------------------------
	.section	.nv.global,"aw",@nobits
.nv.global:
	.type		_ZN39_INTERNAL_fd54ef5f_4_k_cu_51d3c5f6_39834cute1_E,@object
	.size		_ZN39_INTERNAL_fd54ef5f_4_k_cu_51d3c5f6_39834cute1_E,(_ZN39_INTERNAL_fd54ef5f_4_k_cu_51d3c5f6_39834cuda3std3__45__cpo6cbeginE - _ZN39_INTERNAL_fd54ef5f_4_k_cu_51d3c5f6_39834cute1_E)
_ZN39_INTERNAL_fd54ef5f_4_k_cu_51d3c5f6_39834cute1_E:
	.zero		1
	.type		_ZN39_INTERNAL_fd54ef5f_4_k_cu_51d3c5f6_39834cuda3std3__45__cpo6cbeginE,@object
	.size		_ZN39_INTERNAL_fd54ef5f_4_k_cu_51d3c5f6_39834cuda3std3__45__cpo6cbeginE,(_ZN39_INTERNAL_fd54ef5f_4_k_cu_51d3c5f6_39834cuda3std3__48in_placeE - _ZN39_INTERNAL_fd54ef5f_4_k_cu_51d3c5f6_39834cuda3std3__45__cpo6cbeginE)
_ZN39_INTERNAL_fd54ef5f_4_k_cu_51d3c5f6_39834cuda3std3__45__cpo6cbeginE:
	.zero		1
	.type		_ZN39_INTERNAL_fd54ef5f_4_k_cu_51d3c5f6_39834cuda3std3__48in_placeE,@object
	.size		_ZN39_INTERNAL_fd54ef5f_4_k_cu_51d3c5f6_39834cuda3std3__48in_placeE,(_ZN39_INTERNAL_fd54ef5f_4_k_cu_51d3c5f6_39834cuda3std6ranges3__45__cpo9iter_moveE - _ZN39_INTERNAL_fd54ef5f_4_k_cu_51d3c5f6_39834cuda3std3__48in_placeE)
_ZN39_INTERNAL_fd54ef5f_4_k_cu_51d3c5f6_39834cuda3std3__48in_placeE:
	.zero		1
	.type		_ZN39_INTERNAL_fd54ef5f_4_k_cu_51d3c5f6_39834cuda3std6ranges3__45__cpo9iter_moveE,@object
	.size		_ZN39_INTERNAL_fd54ef5f_4_k_cu_51d3c5f6_39834cuda3std6ranges3__45__cpo9iter_moveE,(_ZN39_INTERNAL_fd54ef5f_4_k_cu_51d3c5f6_39834cuda3std3__45__cpo5beginE - _ZN39_INTERNAL_fd54ef5f_4_k_cu_51d3c5f6_39834cuda3std6ranges3__45__cpo9iter_moveE)
_ZN39_INTERNAL_fd54ef5f_4_k_cu_51d3c5f6_39834cuda3std6ranges3__45__cpo9iter_moveE:
	.zero		1
	.type		_ZN39_INTERNAL_fd54ef5f_4_k_cu_51d3c5f6_39834cuda3std3__45__cpo5beginE,@object
	.size		_ZN39_INTERNAL_fd54ef5f_4_k_cu_51d3c5f6_39834cuda3std3__45__cpo5beginE,(_ZN39_INTERNAL_fd54ef5f_4_k_cu_51d3c5f6_39834cuda3std3__441_GLOBAL__N__fd54ef5f_4_k_cu_51d3c5f6_39836ignoreE - _ZN39_INTERNAL_fd54ef5f_4_k_cu_51d3c5f6_39834cuda3std3__45__cpo5beginE)
_ZN39_INTERNAL_fd54ef5f_4_k_cu_51d3c5f6_39834cuda3std3__45__cpo5beginE:
	.zero		1
	.type		_ZN39_INTERNAL_fd54ef5f_4_k_cu_51d3c5f6_39834cuda3std3__441_GLOBAL__N__fd54ef5f_4_k_cu_51d3c5f6_39836ignoreE,@object
	.size		_ZN39_INTERNAL_fd54ef5f_4_k_cu_51d3c5f6_39834cuda3std3__441_GLOBAL__N__fd54ef5f_4_k_cu_51d3c5f6_39836ignoreE,(_ZN39_INTERNAL_fd54ef5f_4_k_cu_51d3c5f6_39834cute7productE - _ZN39_INTERNAL_fd54ef5f_4_k_cu_51d3c5f6_39834cuda3std3__441_GLOBAL__N__fd54ef5f_4_k_cu_51d3c5f6_39836ignoreE)
_ZN39_INTERNAL_fd54ef5f_4_k_cu_51d3c5f6_39834cuda3std3__441_GLOBAL__N__fd54ef5f_4_k_cu_51d3c5f6_39836ignoreE:
	.zero		1
	.type		_ZN39_INTERNAL_fd54ef5f_4_k_cu_51d3c5f6_39834cute7productE,@object
	.size		_ZN39_INTERNAL_fd54ef5f_4_k_cu_51d3c5f6_39834cute7productE,(_ZN39_INTERNAL_fd54ef5f_4_k_cu_51d3c5f6_39834cuda3std3__45__cpo3endE - _ZN39_INTERNAL_fd54ef5f_4_k_cu_51d3c5f6_39834cute7productE)
_ZN39_INTERNAL_fd54ef5f_4_k_cu_51d3c5f6_39834cute7productE:
	.zero		1
	.type		_ZN39_INTERNAL_fd54ef5f_4_k_cu_51d3c5f6_39834cuda3std3__45__cpo3endE,@object
	.size		_ZN39_INTERNAL_fd54ef5f_4_k_cu_51d3c5f6_39834cuda3std3__45__cpo3endE,(_ZN39_INTERNAL_fd54ef5f_4_k_cu_51d3c5f6_39834cuda3std3__419piecewise_constructE - _ZN39_INTERNAL_fd54ef5f_4_k_cu_51d3c5f6_39834cuda3std3__45__cpo3endE)
_ZN39_INTERNAL_fd54ef5f_4_k_cu_51d3c5f6_39834cuda3std3__45__cpo3endE:
	.zero		1
	.type		_ZN39_INTERNAL_fd54ef5f_4_k_cu_51d3c5f6_39834cuda3std3__419piecewise_constructE,@object
	.size		_ZN39_INTERNAL_fd54ef5f_4_k_cu_51d3c5f6_39834cuda3std3__419piecewise_constructE,(_ZN39_INTERNAL_fd54ef5f_4_k_cu_51d3c5f6_39834cuda3std3__45__cpo4cendE - _ZN39_INTERNAL_fd54ef5f_4_k_cu_51d3c5f6_39834cuda3std3__419piecewise_constructE)
_ZN39_INTERNAL_fd54ef5f_4_k_cu_51d3c5f6_39834cuda3std3__419piecewise_constructE:
	.zero		1
	.type		_ZN39_INTERNAL_fd54ef5f_4_k_cu_51d3c5f6_39834cuda3std3__45__cpo4cendE,@object
	.size		_ZN39_INTERNAL_fd54ef5f_4_k_cu_51d3c5f6_39834cuda3std3__45__cpo4cendE,(_ZN39_INTERNAL_fd54ef5f_4_k_cu_51d3c5f6_39834cuda3std6ranges3__45__cpo4swapE - _ZN39_INTERNAL_fd54ef5f_4_k_cu_51d3c5f6_39834cuda3std3__45__cpo4cendE)
_ZN39_INTERNAL_fd54ef5f_4_k_cu_51d3c5f6_39834cuda3std3__45__cpo4cendE:
	.zero		1
	.type		_ZN39_INTERNAL_fd54ef5f_4_k_cu_51d3c5f6_39834cuda3std6ranges3__45__cpo4swapE,@object
	.size		_ZN39_INTERNAL_fd54ef5f_4_k_cu_51d3c5f6_39834cuda3std6ranges3__45__cpo4swapE,(.L_10 - _ZN39_INTERNAL_fd54ef5f_4_k_cu_51d3c5f6_39834cuda3std6ranges3__45__cpo4swapE)
_ZN39_INTERNAL_fd54ef5f_4_k_cu_51d3c5f6_39834cuda3std6ranges3__45__cpo4swapE:
	.zero		1
.L_10:


//--------------------- .nv.constant0._ZN7cutlass13device_kernelINS_4conv6kernel13ConvUniversalINS1_16ConvProblemShapeILNS1_8OperatorE2ELi3EEENS1_10collective14CollectiveConvINS1_47MainloopSm100TmaUmmaWarpSpecializedImplicitGemmILS5_2ELi26ELi3ELi1ELi2EN4cute5tupleIJNSA_1CILi2EEENSC_ILi1EEESE_EEEEENSB_IJNSC_ILi64EEENSB_IJSH_EEENSB_IJNSC_ILi32EEEEEEEEENS_6half_tESM_NSA_8TiledMMAINSA_8MMA_AtomIJNSA_20SM100_MMA_F16BF16_SSISM_SM_fLi64ELi64ELNSA_4UMMA5MajorE1ELSR_1ELNSQ_7ScaleInE0ELSS_0EEEEEENSA_6LayoutINSB_IJSE_SE_SE_EEENSB_IJNSC_ILi0EEESX_SX_EEEEENSB_IJNSA_10UnderscoreES10_S10_EEEEENS7_6detail27Sm100ImplicitGemmTileTraitsINSA_13SM90_TMA_LOADENSA_14ComposedLayoutINSA_7SwizzleILi3ELi4ELi3EEENSA_18smem_ptr_flag_bitsILi16EEENSV_INSB_IJSH_NSC_ILi8EEEEEENSB_IJSE_SH_EEEEEEEvEENS14_INSA_30SM90_TMA_LOAD_IM2COL_MULTICASTES1F_vEEEENS_8epilogue10collective18CollectiveEpilogueINS1K_23Sm100TmaWarpSpecializedILi3ELi2ELi16ELb1ELb0EEEJSL_NSB_IJNSV_ISH_SE_EENSV_ISJ_SE_EEEEESM_NSB_IJlNSB_IJSE_lllEEESX_EEESM_S1T_NS1K_6fusion15FusionCallbacksIS1O_NS1U_17LinearCombinationISM_fSM_fLNS_15FloatRoundStyleE2EEESL_S1R_JEEENSA_5SM1004TMEM4LOAD26SM100_TMEM_LOAD_16dp256b4xES15_NS16_INS17_ILi2ELi4ELi3EEES1A_NSV_INSB_IJS1B_SJ_EEENSB_IJSJ_SE_EEEEEEENSA_17SM75_U32x4_LDSM_NENSA_14SM90_TMA_STOREES28_NSA_17SM90_U32x4_STSM_NENSA_39AutoVectorizingCopyWithAssumedAlignmentILi128EEEEEEvvEEEEvNT_6ParamsE --------------------------
	.section	.nv.constant0._ZN7cutlass13device_kernelINS_4conv6kernel13ConvUniversalINS1_16ConvProblemShapeILNS1_8OperatorE2ELi3EEENS1_10collective14CollectiveConvINS1_47MainloopSm100TmaUmmaWarpSpecializedImplicitGemmILS5_2ELi26ELi3ELi1ELi2EN4cute5tupleIJNSA_1CILi2EEENSC_ILi1EEESE_EEEEENSB_IJNSC_ILi64EEENSB_IJSH_EEENSB_IJNSC_ILi32EEEEEEEEENS_6half_tESM_NSA_8TiledMMAINSA_8MMA_AtomIJNSA_20SM100_MMA_F16BF16_SSISM_SM_fLi64ELi64ELNSA_4UMMA5MajorE1ELSR_1ELNSQ_7ScaleInE0ELSS_0EEEEEENSA_6LayoutINSB_IJSE_SE_SE_EEENSB_IJNSC_ILi0EEESX_SX_EEEEENSB_IJNSA_10UnderscoreES10_S10_EEEEENS7_6detail27Sm100ImplicitGemmTileTraitsINSA_13SM90_TMA_LOADENSA_14ComposedLayoutINSA_7SwizzleILi3ELi4ELi3EEENSA_18smem_ptr_flag_bitsILi16EEENSV_INSB_IJSH_NSC_ILi8EEEEEENSB_IJSE_SH_EEEEEEEvEENS14_INSA_30SM90_TMA_LOAD_IM2COL_MULTICASTES1F_vEEEENS_8epilogue10collective18CollectiveEpilogueINS1K_23Sm100TmaWarpSpecializedILi3ELi2ELi16ELb1ELb0EEEJSL_NSB_IJNSV_ISH_SE_EENSV_ISJ_SE_EEEEESM_NSB_IJlNSB_IJSE_lllEEESX_EEESM_S1T_NS1K_6fusion15FusionCallbacksIS1O_NS1U_17LinearCombinationISM_fSM_fLNS_15FloatRoundStyleE2EEESL_S1R_JEEENSA_5SM1004TMEM4LOAD26SM100_TMEM_LOAD_16dp256b4xES15_NS16_INS17_ILi2ELi4ELi3EEES1A_NSV_INSB_IJS1B_SJ_EEENSB_IJSJ_SE_EEEEEEENSA_17SM75_U32x4_LDSM_NENSA_14SM90_TMA_STOREES28_NSA_17SM90_U32x4_STSM_NENSA_39AutoVectorizingCopyWithAssumedAlignmentILi128EEEEEEvvEEEEvNT_6ParamsE,"a",@progbits
	.sectionflags	@""
	.align	4
.nv.constant0._ZN7cutlass13device_kernelINS_4conv6kernel13ConvUniversalINS1_16ConvProblemShapeILNS1_8OperatorE2ELi3EEENS1_10collective14CollectiveConvINS1_47MainloopSm100TmaUmmaWarpSpecializedImplicitGemmILS5_2ELi26ELi3ELi1ELi2EN4cute5tupleIJNSA_1CILi2EEENSC_ILi1EEESE_EEEEENSB_IJNSC_ILi64EEENSB_IJSH_EEENSB_IJNSC_ILi32EEEEEEEEENS_6half_tESM_NSA_8TiledMMAINSA_8MMA_AtomIJNSA_20SM100_MMA_F16BF16_SSISM_SM_fLi64ELi64ELNSA_4UMMA5MajorE1ELSR_1ELNSQ_7ScaleInE0ELSS_0EEEEEENSA_6LayoutINSB_IJSE_SE_SE_EEENSB_IJNSC_ILi0EEESX_SX_EEEEENSB_IJNSA_10UnderscoreES10_S10_EEEEENS7_6detail27Sm100ImplicitGemmTileTraitsINSA_13SM90_TMA_LOADENSA_14ComposedLayoutINSA_7SwizzleILi3ELi4ELi3EEENSA_18smem_ptr_flag_bitsILi16EEENSV_INSB_IJSH_NSC_ILi8EEEEEENSB_IJSE_SH_EEEEEEEvEENS14_INSA_30SM90_TMA_LOAD_IM2COL_MULTICASTES1F_vEEEENS_8epilogue10collective18CollectiveEpilogueINS1K_23Sm100TmaWarpSpecializedILi3ELi2ELi16ELb1ELb0EEEJSL_NSB_IJNSV_ISH_SE_EENSV_ISJ_SE_EEEEESM_NSB_IJlNSB_IJSE_lllEEESX_EEESM_S1T_NS1K_6fusion15FusionCallbacksIS1O_NS1U_17LinearCombinationISM_fSM_fLNS_15FloatRoundStyleE2EEESL_S1R_JEEENSA_5SM1004TMEM4LOAD26SM100_TMEM_LOAD_16dp256b4xES15_NS16_INS17_ILi2ELi4ELi3EEES1A_NSV_INSB_IJS1B_SJ_EEENSB_IJSJ_SE_EEEEEEENSA_17SM75_U32x4_LDSM_NENSA_14SM90_TMA_STOREES28_NSA_17SM90_U32x4_STSM_NENSA_39AutoVectorizingCopyWithAssumedAlignmentILi128EEEEEEvvEEEEvNT_6ParamsE:
	.zero		3200


//--------------------- SYMBOLS --------------------------

	.type		.nv.reservedSmem.offset0,@object
	.size		.nv.reservedSmem.offset0,0x4
	.type		.nv.reservedSmem.cap,@object
	.size		.nv.reservedSmem.cap,0x4
	.type		__assertfail,@function
